//
// Generated by NVIDIA NVVM Compiler
//
// Compiler Build ID: CL-36424714
// Cuda compilation tools, release 13.0, V13.0.88
// Based on NVVM 20.0.0
//

.version 9.0
.target sm_100
.address_size 64

	// .globl	_Z29kernelgpuQuadrupletbGradient1IdEvPT_S1_S1_S1_S1_S1_S1_S1_S1_S1_S1_PiS2_S2_S2_S2_S2_S2_S2_S1_S1_S2_iiiiii
.func  (.param .b64 func_retval0) __internal_accurate_pow
(
	.param .b64 __internal_accurate_pow_param_0,
	.param .b64 __internal_accurate_pow_param_1
)
;

.visible .entry _Z29kernelgpuQuadrupletbGradient1IdEvPT_S1_S1_S1_S1_S1_S1_S1_S1_S1_S1_PiS2_S2_S2_S2_S2_S2_S2_S1_S1_S2_iiiiii(
	.param .u64 .ptr .align 1 _Z29kernelgpuQuadrupletbGradient1IdEvPT_S1_S1_S1_S1_S1_S1_S1_S1_S1_S1_PiS2_S2_S2_S2_S2_S2_S2_S1_S1_S2_iiiiii_param_0,
	.param .u64 .ptr .align 1 _Z29kernelgpuQuadrupletbGradient1IdEvPT_S1_S1_S1_S1_S1_S1_S1_S1_S1_S1_PiS2_S2_S2_S2_S2_S2_S2_S1_S1_S2_iiiiii_param_1,
	.param .u64 .ptr .align 1 _Z29kernelgpuQuadrupletbGradient1IdEvPT_S1_S1_S1_S1_S1_S1_S1_S1_S1_S1_PiS2_S2_S2_S2_S2_S2_S2_S1_S1_S2_iiiiii_param_2,
	.param .u64 .ptr .align 1 _Z29kernelgpuQuadrupletbGradient1IdEvPT_S1_S1_S1_S1_S1_S1_S1_S1_S1_S1_PiS2_S2_S2_S2_S2_S2_S2_S1_S1_S2_iiiiii_param_3,
	.param .u64 .ptr .align 1 _Z29kernelgpuQuadrupletbGradient1IdEvPT_S1_S1_S1_S1_S1_S1_S1_S1_S1_S1_PiS2_S2_S2_S2_S2_S2_S2_S1_S1_S2_iiiiii_param_4,
	.param .u64 .ptr .align 1 _Z29kernelgpuQuadrupletbGradient1IdEvPT_S1_S1_S1_S1_S1_S1_S1_S1_S1_S1_PiS2_S2_S2_S2_S2_S2_S2_S1_S1_S2_iiiiii_param_5,
	.param .u64 .ptr .align 1 _Z29kernelgpuQuadrupletbGradient1IdEvPT_S1_S1_S1_S1_S1_S1_S1_S1_S1_S1_PiS2_S2_S2_S2_S2_S2_S2_S1_S1_S2_iiiiii_param_6,
	.param .u64 .ptr .align 1 _Z29kernelgpuQuadrupletbGradient1IdEvPT_S1_S1_S1_S1_S1_S1_S1_S1_S1_S1_PiS2_S2_S2_S2_S2_S2_S2_S1_S1_S2_iiiiii_param_7,
	.param .u64 .ptr .align 1 _Z29kernelgpuQuadrupletbGradient1IdEvPT_S1_S1_S1_S1_S1_S1_S1_S1_S1_S1_PiS2_S2_S2_S2_S2_S2_S2_S1_S1_S2_iiiiii_param_8,
	.param .u64 .ptr .align 1 _Z29kernelgpuQuadrupletbGradient1IdEvPT_S1_S1_S1_S1_S1_S1_S1_S1_S1_S1_PiS2_S2_S2_S2_S2_S2_S2_S1_S1_S2_iiiiii_param_9,
	.param .u64 .ptr .align 1 _Z29kernelgpuQuadrupletbGradient1IdEvPT_S1_S1_S1_S1_S1_S1_S1_S1_S1_S1_PiS2_S2_S2_S2_S2_S2_S2_S1_S1_S2_iiiiii_param_10,
	.param .u64 .ptr .align 1 _Z29kernelgpuQuadrupletbGradient1IdEvPT_S1_S1_S1_S1_S1_S1_S1_S1_S1_S1_PiS2_S2_S2_S2_S2_S2_S2_S1_S1_S2_iiiiii_param_11,
	.param .u64 .ptr .align 1 _Z29kernelgpuQuadrupletbGradient1IdEvPT_S1_S1_S1_S1_S1_S1_S1_S1_S1_S1_PiS2_S2_S2_S2_S2_S2_S2_S1_S1_S2_iiiiii_param_12,
	.param .u64 .ptr .align 1 _Z29kernelgpuQuadrupletbGradient1IdEvPT_S1_S1_S1_S1_S1_S1_S1_S1_S1_S1_PiS2_S2_S2_S2_S2_S2_S2_S1_S1_S2_iiiiii_param_13,
	.param .u64 .ptr .align 1 _Z29kernelgpuQuadrupletbGradient1IdEvPT_S1_S1_S1_S1_S1_S1_S1_S1_S1_S1_PiS2_S2_S2_S2_S2_S2_S2_S1_S1_S2_iiiiii_param_14,
	.param .u64 .ptr .align 1 _Z29kernelgpuQuadrupletbGradient1IdEvPT_S1_S1_S1_S1_S1_S1_S1_S1_S1_S1_PiS2_S2_S2_S2_S2_S2_S2_S1_S1_S2_iiiiii_param_15,
	.param .u64 .ptr .align 1 _Z29kernelgpuQuadrupletbGradient1IdEvPT_S1_S1_S1_S1_S1_S1_S1_S1_S1_S1_PiS2_S2_S2_S2_S2_S2_S2_S1_S1_S2_iiiiii_param_16,
	.param .u64 .ptr .align 1 _Z29kernelgpuQuadrupletbGradient1IdEvPT_S1_S1_S1_S1_S1_S1_S1_S1_S1_S1_PiS2_S2_S2_S2_S2_S2_S2_S1_S1_S2_iiiiii_param_17,
	.param .u64 .ptr .align 1 _Z29kernelgpuQuadrupletbGradient1IdEvPT_S1_S1_S1_S1_S1_S1_S1_S1_S1_S1_PiS2_S2_S2_S2_S2_S2_S2_S1_S1_S2_iiiiii_param_18,
	.param .u64 .ptr .align 1 _Z29kernelgpuQuadrupletbGradient1IdEvPT_S1_S1_S1_S1_S1_S1_S1_S1_S1_S1_PiS2_S2_S2_S2_S2_S2_S2_S1_S1_S2_iiiiii_param_19,
	.param .u64 .ptr .align 1 _Z29kernelgpuQuadrupletbGradient1IdEvPT_S1_S1_S1_S1_S1_S1_S1_S1_S1_S1_PiS2_S2_S2_S2_S2_S2_S2_S1_S1_S2_iiiiii_param_20,
	.param .u64 .ptr .align 1 _Z29kernelgpuQuadrupletbGradient1IdEvPT_S1_S1_S1_S1_S1_S1_S1_S1_S1_S1_PiS2_S2_S2_S2_S2_S2_S2_S1_S1_S2_iiiiii_param_21,
	.param .u32 _Z29kernelgpuQuadrupletbGradient1IdEvPT_S1_S1_S1_S1_S1_S1_S1_S1_S1_S1_PiS2_S2_S2_S2_S2_S2_S2_S1_S1_S2_iiiiii_param_22,
	.param .u32 _Z29kernelgpuQuadrupletbGradient1IdEvPT_S1_S1_S1_S1_S1_S1_S1_S1_S1_S1_PiS2_S2_S2_S2_S2_S2_S2_S1_S1_S2_iiiiii_param_23,
	.param .u32 _Z29kernelgpuQuadrupletbGradient1IdEvPT_S1_S1_S1_S1_S1_S1_S1_S1_S1_S1_PiS2_S2_S2_S2_S2_S2_S2_S1_S1_S2_iiiiii_param_24,
	.param .u32 _Z29kernelgpuQuadrupletbGradient1IdEvPT_S1_S1_S1_S1_S1_S1_S1_S1_S1_S1_PiS2_S2_S2_S2_S2_S2_S2_S1_S1_S2_iiiiii_param_25,
	.param .u32 _Z29kernelgpuQuadrupletbGradient1IdEvPT_S1_S1_S1_S1_S1_S1_S1_S1_S1_S1_PiS2_S2_S2_S2_S2_S2_S2_S1_S1_S2_iiiiii_param_26,
	.param .u32 _Z29kernelgpuQuadrupletbGradient1IdEvPT_S1_S1_S1_S1_S1_S1_S1_S1_S1_S1_PiS2_S2_S2_S2_S2_S2_S2_S1_S1_S2_iiiiii_param_27
)
{
	.reg .pred 	%p<96>;
	.reg .b32 	%r<114>;
	.reg .b64 	%rd<35>;
	.reg .b64 	%fd<362>;

	ld.param.u32 	%r24, [_Z29kernelgpuQuadrupletbGradient1IdEvPT_S1_S1_S1_S1_S1_S1_S1_S1_S1_S1_PiS2_S2_S2_S2_S2_S2_S2_S1_S1_S2_iiiiii_param_27];
	mov.u32 	%r25, %tid.x;
	mov.u32 	%r26, %ctaid.x;
	mul.lo.s32 	%r27, %r25, %r26;
	mov.u32 	%r28, %ntid.x;
	mul.lo.s32 	%r113, %r27, %r28;
	setp.ge.s32 	%p3, %r113, %r24;
	@%p3 bra 	$L__BB0_43;
	mov.f64 	%fd66, 0d4000000000000000;
	{
	.reg .b32 %temp; 
	mov.b64 	{%temp, %r2}, %fd66;
	}
	and.b32  	%r3, %r2, 2146435072;
	setp.eq.s32 	%p4, %r3, 1062207488;
	setp.lt.s32 	%p5, %r2, 0;
	selp.b32 	%r4, 0, 2146435072, %p5;
	and.b32  	%r29, %r2, 2147483647;
	setp.ne.s32 	%p6, %r29, 1071644672;
	and.pred  	%p1, %p4, %p6;
	mov.f64 	%fd67, 0dC000000000000000;
	{
	.reg .b32 %temp; 
	mov.b64 	{%temp, %r5}, %fd67;
	}
	and.b32  	%r6, %r5, 2146435072;
	setp.lt.s32 	%p7, %r5, 0;
	selp.b32 	%r7, 0, 2146435072, %p7;
	mov.f64 	%fd68, 0d4010000000000000;
	{
	.reg .b32 %temp; 
	mov.b64 	{%temp, %r8}, %fd68;
	}
	and.b32  	%r9, %r8, 2146435072;
	setp.lt.s32 	%p8, %r8, 0;
	selp.b32 	%r10, 0, 2146435072, %p8;
	mov.f64 	%fd69, 0d4008000000000000;
	{
	.reg .b32 %temp; 
	mov.b64 	{%temp, %r11}, %fd69;
	}
	and.b32  	%r12, %r11, 2146435072;
	setp.eq.s32 	%p9, %r12, 1073741824;
	setp.lt.s32 	%p10, %r11, 0;
	selp.b32 	%r13, 0, 2146435072, %p10;
	and.b32  	%r30, %r11, 2147483647;
	setp.ne.s32 	%p11, %r30, 1071644672;
	and.pred  	%p2, %p9, %p11;
$L__BB0_2:
	ld.param.u64 	%rd34, [_Z29kernelgpuQuadrupletbGradient1IdEvPT_S1_S1_S1_S1_S1_S1_S1_S1_S1_S1_PiS2_S2_S2_S2_S2_S2_S2_S1_S1_S2_iiiiii_param_19];
	ld.param.u64 	%rd33, [_Z29kernelgpuQuadrupletbGradient1IdEvPT_S1_S1_S1_S1_S1_S1_S1_S1_S1_S1_PiS2_S2_S2_S2_S2_S2_S2_S1_S1_S2_iiiiii_param_6];
	ld.param.u64 	%rd32, [_Z29kernelgpuQuadrupletbGradient1IdEvPT_S1_S1_S1_S1_S1_S1_S1_S1_S1_S1_PiS2_S2_S2_S2_S2_S2_S2_S1_S1_S2_iiiiii_param_5];
	ld.param.u64 	%rd31, [_Z29kernelgpuQuadrupletbGradient1IdEvPT_S1_S1_S1_S1_S1_S1_S1_S1_S1_S1_PiS2_S2_S2_S2_S2_S2_S2_S1_S1_S2_iiiiii_param_4];
	or.b32  	%r15, %r4, -2147483648;
	setp.lt.s32 	%p12, %r2, 0;
	setp.eq.s32 	%p13, %r3, 1062207488;
	cvta.to.global.u64 	%rd9, %rd34;
	ld.global.f64 	%fd1, [%rd9];
	ld.global.f64 	%fd2, [%rd9+8];
	mul.lo.s32 	%r16, %r113, 3;
	cvta.to.global.u64 	%rd10, %rd31;
	mul.wide.s32 	%rd11, %r16, 8;
	add.s64 	%rd12, %rd10, %rd11;
	ld.global.f64 	%fd3, [%rd12];
	ld.global.f64 	%fd4, [%rd12+8];
	ld.global.f64 	%fd5, [%rd12+16];
	cvta.to.global.u64 	%rd13, %rd32;
	add.s64 	%rd14, %rd13, %rd11;
	ld.global.f64 	%fd6, [%rd14];
	ld.global.f64 	%fd7, [%rd14+8];
	ld.global.f64 	%fd8, [%rd14+16];
	cvta.to.global.u64 	%rd15, %rd33;
	add.s64 	%rd16, %rd15, %rd11;
	ld.global.f64 	%fd9, [%rd16];
	ld.global.f64 	%fd10, [%rd16+8];
	ld.global.f64 	%fd11, [%rd16+16];
	sub.f64 	%fd70, %fd7, %fd4;
	sub.f64 	%fd12, %fd11, %fd5;
	mul.f64 	%fd13, %fd70, %fd12;
	sub.f64 	%fd14, %fd10, %fd4;
	sub.f64 	%fd71, %fd8, %fd5;
	mul.f64 	%fd15, %fd71, %fd14;
	sub.f64 	%fd16, %fd13, %fd15;
	sub.f64 	%fd72, %fd9, %fd3;
	mul.f64 	%fd17, %fd71, %fd72;
	sub.f64 	%fd73, %fd6, %fd3;
	mul.f64 	%fd18, %fd73, %fd12;
	sub.f64 	%fd19, %fd17, %fd18;
	mul.f64 	%fd20, %fd73, %fd14;
	mul.f64 	%fd21, %fd70, %fd72;
	sub.f64 	%fd22, %fd20, %fd21;
	mul.f64 	%fd74, %fd4, %fd19;
	fma.rn.f64 	%fd75, %fd5, %fd22, %fd74;
	fma.rn.f64 	%fd23, %fd3, %fd16, %fd75;
	{
	.reg .b32 %temp; 
	mov.b64 	{%temp, %r17}, %fd23;
	}
	abs.f64 	%fd24, %fd23;
	{ // callseq 0, 0
	.param .b64 param0;
	st.param.f64 	[param0], %fd24;
	.param .b64 param1;
	st.param.f64 	[param1], 0d4000000000000000;
	.param .b64 retval0;
	call.uni (retval0), 
	__internal_accurate_pow, 
	(
	param0, 
	param1
	);
	ld.param.f64 	%fd76, [retval0];
	} // callseq 0
	setp.lt.s32 	%p15, %r17, 0;
	neg.f64 	%fd78, %fd76;
	selp.f64 	%fd79, %fd78, %fd76, %p13;
	selp.f64 	%fd80, %fd79, %fd76, %p15;
	setp.eq.f64 	%p16, %fd23, 0d0000000000000000;
	selp.b32 	%r31, %r17, 0, %p13;
	or.b32  	%r32, %r31, 2146435072;
	selp.b32 	%r33, %r32, %r31, %p12;
	mov.b32 	%r34, 0;
	mov.b64 	%fd81, {%r34, %r33};
	selp.f64 	%fd354, %fd81, %fd80, %p16;
	add.f64 	%fd82, %fd23, 0d4000000000000000;
	{
	.reg .b32 %temp; 
	mov.b64 	{%temp, %r35}, %fd82;
	}
	and.b32  	%r36, %r35, 2146435072;
	setp.ne.s32 	%p17, %r36, 2146435072;
	@%p17 bra 	$L__BB0_7;
	setp.num.f64 	%p18, %fd23, %fd23;
	@%p18 bra 	$L__BB0_5;
	mov.f64 	%fd83, 0d4000000000000000;
	add.rn.f64 	%fd354, %fd23, %fd83;
	bra.uni 	$L__BB0_7;
$L__BB0_5:
	setp.neu.f64 	%p19, %fd24, 0d7FF0000000000000;
	@%p19 bra 	$L__BB0_7;
	setp.lt.s32 	%p20, %r17, 0;
	selp.b32 	%r37, %r15, %r4, %p1;
	selp.b32 	%r38, %r37, %r4, %p20;
	mov.b32 	%r39, 0;
	mov.b64 	%fd354, {%r39, %r38};
$L__BB0_7:
	setp.lt.s32 	%p21, %r2, 0;
	setp.eq.s32 	%p22, %r3, 1062207488;
	setp.eq.f64 	%p24, %fd23, 0d3FF0000000000000;
	selp.f64 	%fd29, 0d3FF0000000000000, %fd354, %p24;
	{
	.reg .b32 %temp; 
	mov.b64 	{%temp, %r18}, %fd19;
	}
	abs.f64 	%fd30, %fd19;
	{ // callseq 1, 0
	.param .b64 param0;
	st.param.f64 	[param0], %fd30;
	.param .b64 param1;
	st.param.f64 	[param1], 0d4000000000000000;
	.param .b64 retval0;
	call.uni (retval0), 
	__internal_accurate_pow, 
	(
	param0, 
	param1
	);
	ld.param.f64 	%fd84, [retval0];
	} // callseq 1
	setp.lt.s32 	%p25, %r18, 0;
	neg.f64 	%fd86, %fd84;
	selp.f64 	%fd87, %fd86, %fd84, %p22;
	selp.f64 	%fd88, %fd87, %fd84, %p25;
	setp.eq.f64 	%p26, %fd19, 0d0000000000000000;
	selp.b32 	%r40, %r18, 0, %p22;
	or.b32  	%r41, %r40, 2146435072;
	selp.b32 	%r42, %r41, %r40, %p21;
	mov.b32 	%r43, 0;
	mov.b64 	%fd89, {%r43, %r42};
	selp.f64 	%fd355, %fd89, %fd88, %p26;
	add.f64 	%fd90, %fd19, 0d4000000000000000;
	{
	.reg .b32 %temp; 
	mov.b64 	{%temp, %r44}, %fd90;
	}
	and.b32  	%r45, %r44, 2146435072;
	setp.ne.s32 	%p27, %r45, 2146435072;
	@%p27 bra 	$L__BB0_12;
	setp.num.f64 	%p28, %fd19, %fd19;
	@%p28 bra 	$L__BB0_10;
	mov.f64 	%fd91, 0d4000000000000000;
	add.rn.f64 	%fd355, %fd19, %fd91;
	bra.uni 	$L__BB0_12;
$L__BB0_10:
	setp.neu.f64 	%p29, %fd30, 0d7FF0000000000000;
	@%p29 bra 	$L__BB0_12;
	setp.lt.s32 	%p30, %r18, 0;
	selp.b32 	%r46, %r15, %r4, %p1;
	selp.b32 	%r47, %r46, %r4, %p30;
	mov.b32 	%r48, 0;
	mov.b64 	%fd355, {%r48, %r47};
$L__BB0_12:
	setp.lt.s32 	%p31, %r2, 0;
	setp.eq.s32 	%p32, %r3, 1062207488;
	{
	.reg .b32 %temp; 
	mov.b64 	{%temp, %r19}, %fd22;
	}
	abs.f64 	%fd35, %fd22;
	{ // callseq 2, 0
	.param .b64 param0;
	st.param.f64 	[param0], %fd35;
	.param .b64 param1;
	st.param.f64 	[param1], 0d4000000000000000;
	.param .b64 retval0;
	call.uni (retval0), 
	__internal_accurate_pow, 
	(
	param0, 
	param1
	);
	ld.param.f64 	%fd92, [retval0];
	} // callseq 2
	setp.lt.s32 	%p34, %r19, 0;
	neg.f64 	%fd94, %fd92;
	selp.f64 	%fd95, %fd94, %fd92, %p32;
	selp.f64 	%fd96, %fd95, %fd92, %p34;
	setp.eq.f64 	%p35, %fd22, 0d0000000000000000;
	selp.b32 	%r49, %r19, 0, %p32;
	or.b32  	%r50, %r49, 2146435072;
	selp.b32 	%r51, %r50, %r49, %p31;
	mov.b32 	%r52, 0;
	mov.b64 	%fd97, {%r52, %r51};
	selp.f64 	%fd356, %fd97, %fd96, %p35;
	add.f64 	%fd98, %fd22, 0d4000000000000000;
	{
	.reg .b32 %temp; 
	mov.b64 	{%temp, %r53}, %fd98;
	}
	and.b32  	%r54, %r53, 2146435072;
	setp.ne.s32 	%p36, %r54, 2146435072;
	@%p36 bra 	$L__BB0_17;
	setp.num.f64 	%p37, %fd22, %fd22;
	@%p37 bra 	$L__BB0_15;
	mov.f64 	%fd99, 0d4000000000000000;
	add.rn.f64 	%fd356, %fd22, %fd99;
	bra.uni 	$L__BB0_17;
$L__BB0_15:
	setp.neu.f64 	%p38, %fd35, 0d7FF0000000000000;
	@%p38 bra 	$L__BB0_17;
	setp.lt.s32 	%p39, %r19, 0;
	selp.b32 	%r55, %r15, %r4, %p1;
	selp.b32 	%r56, %r55, %r4, %p39;
	mov.b32 	%r57, 0;
	mov.b64 	%fd356, {%r57, %r56};
$L__BB0_17:
	setp.lt.s32 	%p40, %r2, 0;
	setp.eq.s32 	%p41, %r3, 1062207488;
	setp.eq.f64 	%p43, %fd22, 0d3FF0000000000000;
	selp.f64 	%fd100, 0d3FF0000000000000, %fd356, %p43;
	setp.eq.f64 	%p44, %fd19, 0d3FF0000000000000;
	selp.f64 	%fd101, 0d3FF0000000000000, %fd355, %p44;
	add.f64 	%fd40, %fd101, %fd100;
	{
	.reg .b32 %temp; 
	mov.b64 	{%temp, %r20}, %fd16;
	}
	abs.f64 	%fd41, %fd16;
	{ // callseq 3, 0
	.param .b64 param0;
	st.param.f64 	[param0], %fd41;
	.param .b64 param1;
	st.param.f64 	[param1], 0d4000000000000000;
	.param .b64 retval0;
	call.uni (retval0), 
	__internal_accurate_pow, 
	(
	param0, 
	param1
	);
	ld.param.f64 	%fd102, [retval0];
	} // callseq 3
	setp.lt.s32 	%p45, %r20, 0;
	neg.f64 	%fd104, %fd102;
	selp.f64 	%fd105, %fd104, %fd102, %p41;
	selp.f64 	%fd106, %fd105, %fd102, %p45;
	setp.eq.f64 	%p46, %fd16, 0d0000000000000000;
	selp.b32 	%r58, %r20, 0, %p41;
	or.b32  	%r59, %r58, 2146435072;
	selp.b32 	%r60, %r59, %r58, %p40;
	mov.b32 	%r61, 0;
	mov.b64 	%fd107, {%r61, %r60};
	selp.f64 	%fd357, %fd107, %fd106, %p46;
	add.f64 	%fd108, %fd16, 0d4000000000000000;
	{
	.reg .b32 %temp; 
	mov.b64 	{%temp, %r62}, %fd108;
	}
	and.b32  	%r63, %r62, 2146435072;
	setp.ne.s32 	%p47, %r63, 2146435072;
	@%p47 bra 	$L__BB0_22;
	setp.num.f64 	%p48, %fd16, %fd16;
	@%p48 bra 	$L__BB0_20;
	mov.f64 	%fd109, 0d4000000000000000;
	add.rn.f64 	%fd357, %fd16, %fd109;
	bra.uni 	$L__BB0_22;
$L__BB0_20:
	setp.neu.f64 	%p49, %fd41, 0d7FF0000000000000;
	@%p49 bra 	$L__BB0_22;
	setp.lt.s32 	%p50, %r20, 0;
	selp.b32 	%r64, %r15, %r4, %p1;
	selp.b32 	%r65, %r64, %r4, %p50;
	mov.b32 	%r66, 0;
	mov.b64 	%fd357, {%r66, %r65};
$L__BB0_22:
	setp.lt.s32 	%p51, %r5, 0;
	setp.eq.s32 	%p52, %r6, 1062207488;
	setp.eq.f64 	%p54, %fd16, 0d3FF0000000000000;
	selp.f64 	%fd110, 0d3FF0000000000000, %fd357, %p54;
	add.f64 	%fd46, %fd40, %fd110;
	{
	.reg .b32 %temp; 
	mov.b64 	{%temp, %r21}, %fd46;
	}
	abs.f64 	%fd47, %fd46;
	{ // callseq 4, 0
	.param .b64 param0;
	st.param.f64 	[param0], %fd47;
	.param .b64 param1;
	st.param.f64 	[param1], 0dC000000000000000;
	.param .b64 retval0;
	call.uni (retval0), 
	__internal_accurate_pow, 
	(
	param0, 
	param1
	);
	ld.param.f64 	%fd111, [retval0];
	} // callseq 4
	setp.lt.s32 	%p55, %r21, 0;
	neg.f64 	%fd113, %fd111;
	selp.f64 	%fd114, %fd113, %fd111, %p52;
	selp.f64 	%fd115, %fd114, %fd111, %p55;
	setp.eq.f64 	%p56, %fd46, 0d0000000000000000;
	selp.b32 	%r67, %r21, 0, %p52;
	or.b32  	%r68, %r67, 2146435072;
	selp.b32 	%r69, %r68, %r67, %p51;
	mov.b32 	%r70, 0;
	mov.b64 	%fd116, {%r70, %r69};
	selp.f64 	%fd358, %fd116, %fd115, %p56;
	add.f64 	%fd117, %fd46, 0dC000000000000000;
	{
	.reg .b32 %temp; 
	mov.b64 	{%temp, %r71}, %fd117;
	}
	and.b32  	%r72, %r71, 2146435072;
	setp.ne.s32 	%p57, %r72, 2146435072;
	@%p57 bra 	$L__BB0_27;
	setp.num.f64 	%p58, %fd46, %fd46;
	@%p58 bra 	$L__BB0_25;
	mov.f64 	%fd118, 0dC000000000000000;
	add.rn.f64 	%fd358, %fd46, %fd118;
	bra.uni 	$L__BB0_27;
$L__BB0_25:
	setp.neu.f64 	%p59, %fd47, 0d7FF0000000000000;
	@%p59 bra 	$L__BB0_27;
	setp.lt.s32 	%p60, %r21, 0;
	setp.eq.s32 	%p61, %r6, 1062207488;
	and.b32  	%r74, %r5, 2147483647;
	setp.ne.s32 	%p62, %r74, 1071644672;
	or.b32  	%r75, %r7, -2147483648;
	selp.b32 	%r76, %r75, %r7, %p62;
	selp.b32 	%r77, %r76, %r7, %p61;
	selp.b32 	%r78, %r77, %r7, %p60;
	mov.b32 	%r79, 0;
	mov.b64 	%fd358, {%r79, %r78};
$L__BB0_27:
	setp.eq.f64 	%p63, %fd23, 0d0000000000000000;
	setp.lt.s32 	%p64, %r17, 0;
	setp.lt.s32 	%p65, %r8, 0;
	setp.eq.s32 	%p66, %r9, 1072693248;
	{ // callseq 5, 0
	.param .b64 param0;
	st.param.f64 	[param0], %fd24;
	.param .b64 param1;
	st.param.f64 	[param1], 0d4010000000000000;
	.param .b64 retval0;
	call.uni (retval0), 
	__internal_accurate_pow, 
	(
	param0, 
	param1
	);
	ld.param.f64 	%fd119, [retval0];
	} // callseq 5
	neg.f64 	%fd121, %fd119;
	selp.f64 	%fd122, %fd121, %fd119, %p66;
	selp.f64 	%fd123, %fd122, %fd119, %p64;
	selp.b32 	%r80, %r17, 0, %p66;
	or.b32  	%r81, %r80, 2146435072;
	selp.b32 	%r82, %r81, %r80, %p65;
	mov.b32 	%r83, 0;
	mov.b64 	%fd124, {%r83, %r82};
	selp.f64 	%fd359, %fd124, %fd123, %p63;
	add.f64 	%fd125, %fd23, 0d4010000000000000;
	{
	.reg .b32 %temp; 
	mov.b64 	{%temp, %r84}, %fd125;
	}
	and.b32  	%r85, %r84, 2146435072;
	setp.ne.s32 	%p68, %r85, 2146435072;
	@%p68 bra 	$L__BB0_32;
	setp.num.f64 	%p69, %fd23, %fd23;
	@%p69 bra 	$L__BB0_30;
	mov.f64 	%fd126, 0d4010000000000000;
	add.rn.f64 	%fd359, %fd23, %fd126;
	bra.uni 	$L__BB0_32;
$L__BB0_30:
	setp.neu.f64 	%p70, %fd24, 0d7FF0000000000000;
	@%p70 bra 	$L__BB0_32;
	setp.lt.s32 	%p71, %r17, 0;
	setp.eq.s32 	%p72, %r9, 1072693248;
	and.b32  	%r87, %r8, 2147483647;
	setp.ne.s32 	%p73, %r87, 1071644672;
	or.b32  	%r88, %r10, -2147483648;
	selp.b32 	%r89, %r88, %r10, %p73;
	selp.b32 	%r90, %r89, %r10, %p72;
	selp.b32 	%r91, %r90, %r10, %p71;
	mov.b32 	%r92, 0;
	mov.b64 	%fd359, {%r92, %r91};
$L__BB0_32:
	or.b32  	%r22, %r13, -2147483648;
	setp.eq.f64 	%p74, %fd23, 0d3FF0000000000000;
	setp.eq.f64 	%p75, %fd23, 0d0000000000000000;
	setp.lt.s32 	%p76, %r17, 0;
	setp.lt.s32 	%p77, %r11, 0;
	setp.eq.s32 	%p78, %r12, 1073741824;
	selp.f64 	%fd56, 0d3FF0000000000000, %fd359, %p74;
	{ // callseq 6, 0
	.param .b64 param0;
	st.param.f64 	[param0], %fd24;
	.param .b64 param1;
	st.param.f64 	[param1], 0d4008000000000000;
	.param .b64 retval0;
	call.uni (retval0), 
	__internal_accurate_pow, 
	(
	param0, 
	param1
	);
	ld.param.f64 	%fd127, [retval0];
	} // callseq 6
	neg.f64 	%fd129, %fd127;
	selp.f64 	%fd130, %fd129, %fd127, %p78;
	selp.f64 	%fd131, %fd130, %fd127, %p76;
	selp.b32 	%r93, %r17, 0, %p78;
	or.b32  	%r94, %r93, 2146435072;
	selp.b32 	%r95, %r94, %r93, %p77;
	mov.b32 	%r96, 0;
	mov.b64 	%fd132, {%r96, %r95};
	selp.f64 	%fd360, %fd132, %fd131, %p75;
	add.f64 	%fd133, %fd23, 0d4008000000000000;
	{
	.reg .b32 %temp; 
	mov.b64 	{%temp, %r97}, %fd133;
	}
	and.b32  	%r98, %r97, 2146435072;
	setp.ne.s32 	%p80, %r98, 2146435072;
	@%p80 bra 	$L__BB0_37;
	setp.num.f64 	%p81, %fd23, %fd23;
	@%p81 bra 	$L__BB0_35;
	mov.f64 	%fd134, 0d4008000000000000;
	add.rn.f64 	%fd360, %fd23, %fd134;
	bra.uni 	$L__BB0_37;
$L__BB0_35:
	setp.neu.f64 	%p82, %fd24, 0d7FF0000000000000;
	@%p82 bra 	$L__BB0_37;
	setp.lt.s32 	%p83, %r17, 0;
	selp.b32 	%r99, %r22, %r13, %p2;
	selp.b32 	%r100, %r99, %r13, %p83;
	mov.b32 	%r101, 0;
	mov.b64 	%fd360, {%r101, %r100};
$L__BB0_37:
	setp.eq.f64 	%p84, %fd46, 0d0000000000000000;
	setp.lt.s32 	%p85, %r21, 0;
	setp.eq.f64 	%p86, %fd23, 0d3FF0000000000000;
	setp.lt.s32 	%p87, %r11, 0;
	setp.eq.s32 	%p88, %r12, 1073741824;
	selp.f64 	%fd135, 0d3FF0000000000000, %fd360, %p86;
	mul.f64 	%fd61, %fd2, %fd135;
	{ // callseq 7, 0
	.param .b64 param0;
	st.param.f64 	[param0], %fd47;
	.param .b64 param1;
	st.param.f64 	[param1], 0d4008000000000000;
	.param .b64 retval0;
	call.uni (retval0), 
	__internal_accurate_pow, 
	(
	param0, 
	param1
	);
	ld.param.f64 	%fd136, [retval0];
	} // callseq 7
	neg.f64 	%fd138, %fd136;
	selp.f64 	%fd139, %fd138, %fd136, %p88;
	selp.f64 	%fd140, %fd139, %fd136, %p85;
	selp.b32 	%r102, %r21, 0, %p88;
	or.b32  	%r103, %r102, 2146435072;
	selp.b32 	%r104, %r103, %r102, %p87;
	mov.b32 	%r105, 0;
	mov.b64 	%fd141, {%r105, %r104};
	selp.f64 	%fd361, %fd141, %fd140, %p84;
	add.f64 	%fd142, %fd46, 0d4008000000000000;
	{
	.reg .b32 %temp; 
	mov.b64 	{%temp, %r106}, %fd142;
	}
	and.b32  	%r107, %r106, 2146435072;
	setp.ne.s32 	%p90, %r107, 2146435072;
	@%p90 bra 	$L__BB0_42;
	setp.num.f64 	%p91, %fd46, %fd46;
	@%p91 bra 	$L__BB0_40;
	mov.f64 	%fd143, 0d4008000000000000;
	add.rn.f64 	%fd361, %fd46, %fd143;
	bra.uni 	$L__BB0_42;
$L__BB0_40:
	setp.neu.f64 	%p92, %fd47, 0d7FF0000000000000;
	@%p92 bra 	$L__BB0_42;
	setp.lt.s32 	%p93, %r21, 0;
	selp.b32 	%r108, %r22, %r13, %p2;
	selp.b32 	%r109, %r108, %r13, %p93;
	mov.b32 	%r110, 0;
	mov.b64 	%fd361, {%r110, %r109};
$L__BB0_42:
	ld.param.u64 	%rd30, [_Z29kernelgpuQuadrupletbGradient1IdEvPT_S1_S1_S1_S1_S1_S1_S1_S1_S1_S1_PiS2_S2_S2_S2_S2_S2_S2_S1_S1_S2_iiiiii_param_3];
	ld.param.u64 	%rd29, [_Z29kernelgpuQuadrupletbGradient1IdEvPT_S1_S1_S1_S1_S1_S1_S1_S1_S1_S1_PiS2_S2_S2_S2_S2_S2_S2_S1_S1_S2_iiiiii_param_2];
	ld.param.u64 	%rd28, [_Z29kernelgpuQuadrupletbGradient1IdEvPT_S1_S1_S1_S1_S1_S1_S1_S1_S1_S1_PiS2_S2_S2_S2_S2_S2_S2_S1_S1_S2_iiiiii_param_1];
	ld.param.u64 	%rd27, [_Z29kernelgpuQuadrupletbGradient1IdEvPT_S1_S1_S1_S1_S1_S1_S1_S1_S1_S1_PiS2_S2_S2_S2_S2_S2_S2_S1_S1_S2_iiiiii_param_0];
	setp.eq.f64 	%p94, %fd46, 0d3FF0000000000000;
	selp.f64 	%fd144, 0d3FF0000000000000, %fd358, %p94;
	div.rn.f64 	%fd145, %fd1, %fd46;
	mul.f64 	%fd146, %fd144, %fd61;
	add.f64 	%fd147, %fd7, %fd7;
	add.f64 	%fd148, %fd10, %fd10;
	sub.f64 	%fd149, %fd147, %fd148;
	mul.f64 	%fd150, %fd149, %fd22;
	add.f64 	%fd151, %fd8, %fd8;
	add.f64 	%fd152, %fd11, %fd11;
	sub.f64 	%fd153, %fd152, %fd151;
	mul.f64 	%fd154, %fd153, %fd19;
	mul.f64 	%fd155, %fd1, %fd29;
	mul.f64 	%fd156, %fd155, %fd144;
	mul.f64 	%fd157, %fd2, %fd56;
	sub.f64 	%fd158, %fd11, %fd8;
	add.f64 	%fd159, %fd4, %fd4;
	sub.f64 	%fd160, %fd7, %fd10;
	add.f64 	%fd161, %fd5, %fd5;
	mul.f64 	%fd162, %fd23, %fd145;
	mul.f64 	%fd163, %fd4, 0d4010000000000000;
	mul.f64 	%fd164, %fd5, 0d4010000000000000;
	selp.f64 	%fd165, 0d3FF0000000000000, %fd361, %p94;
	div.rn.f64 	%fd166, %fd157, %fd165;
	sub.f64 	%fd167, %fd8, %fd11;
	add.f64 	%fd168, %fd3, %fd3;
	sub.f64 	%fd169, %fd9, %fd6;
	mul.f64 	%fd170, %fd3, 0d4010000000000000;
	add.f64 	%fd171, %fd6, %fd6;
	add.f64 	%fd172, %fd9, %fd9;
	sub.f64 	%fd173, %fd172, %fd171;
	mul.f64 	%fd174, %fd173, %fd22;
	sub.f64 	%fd175, %fd151, %fd152;
	mul.f64 	%fd176, %fd175, %fd16;
	sub.f64 	%fd177, %fd10, %fd7;
	sub.f64 	%fd178, %fd6, %fd9;
	sub.f64 	%fd179, %fd171, %fd172;
	mul.f64 	%fd180, %fd179, %fd19;
	sub.f64 	%fd181, %fd148, %fd147;
	mul.f64 	%fd182, %fd181, %fd16;
	sub.f64 	%fd183, %fd5, %fd11;
	sub.f64 	%fd184, %fd148, %fd159;
	mul.f64 	%fd185, %fd184, %fd22;
	sub.f64 	%fd186, %fd161, %fd152;
	mul.f64 	%fd187, %fd186, %fd19;
	sub.f64 	%fd188, %fd3, %fd9;
	sub.f64 	%fd189, %fd168, %fd172;
	mul.f64 	%fd190, %fd189, %fd22;
	sub.f64 	%fd191, %fd152, %fd161;
	mul.f64 	%fd192, %fd191, %fd16;
	sub.f64 	%fd193, %fd4, %fd10;
	sub.f64 	%fd194, %fd172, %fd168;
	mul.f64 	%fd195, %fd194, %fd19;
	sub.f64 	%fd196, %fd159, %fd148;
	mul.f64 	%fd197, %fd196, %fd16;
	sub.f64 	%fd198, %fd4, %fd7;
	sub.f64 	%fd199, %fd159, %fd147;
	mul.f64 	%fd200, %fd199, %fd22;
	sub.f64 	%fd201, %fd151, %fd161;
	mul.f64 	%fd202, %fd201, %fd19;
	sub.f64 	%fd203, %fd5, %fd8;
	sub.f64 	%fd204, %fd171, %fd168;
	mul.f64 	%fd205, %fd204, %fd22;
	sub.f64 	%fd206, %fd161, %fd151;
	mul.f64 	%fd207, %fd206, %fd16;
	sub.f64 	%fd208, %fd3, %fd6;
	sub.f64 	%fd209, %fd168, %fd171;
	mul.f64 	%fd210, %fd209, %fd19;
	sub.f64 	%fd211, %fd147, %fd159;
	mul.f64 	%fd212, %fd211, %fd16;
	mul.f64 	%fd213, %fd144, %fd157;
	fma.rn.f64 	%fd214, %fd29, %fd145, %fd213;
	cvta.to.global.u64 	%rd17, %rd27;
	mul.wide.s32 	%rd18, %r113, 8;
	add.s64 	%rd19, %rd17, %rd18;
	st.global.f64 	[%rd19], %fd214;
	mul.f64 	%fd215, %fd159, %fd158;
	fma.rn.f64 	%fd216, %fd161, %fd160, %fd215;
	fma.rn.f64 	%fd217, %fd13, 0d4000000000000000, %fd216;
	add.f64 	%fd218, %fd15, %fd15;
	sub.f64 	%fd219, %fd217, %fd218;
	mul.f64 	%fd220, %fd163, %fd158;
	fma.rn.f64 	%fd221, %fd164, %fd160, %fd220;
	fma.rn.f64 	%fd222, %fd13, 0d4010000000000000, %fd221;
	mul.f64 	%fd223, %fd15, 0d4010000000000000;
	sub.f64 	%fd224, %fd222, %fd223;
	mul.f64 	%fd225, %fd224, %fd146;
	fma.rn.f64 	%fd226, %fd219, %fd162, %fd225;
	neg.f64 	%fd227, %fd150;
	sub.f64 	%fd228, %fd227, %fd154;
	fma.rn.f64 	%fd229, %fd228, %fd156, %fd226;
	mul.f64 	%fd230, %fd150, 0dC000000000000000;
	add.f64 	%fd231, %fd154, %fd154;
	sub.f64 	%fd232, %fd230, %fd231;
	fma.rn.f64 	%fd233, %fd232, %fd166, %fd229;
	cvta.to.global.u64 	%rd20, %rd28;
	mul.wide.s32 	%rd21, %r16, 8;
	add.s64 	%rd22, %rd20, %rd21;
	st.global.f64 	[%rd22], %fd233;
	add.f64 	%fd234, %fd17, %fd17;
	add.f64 	%fd235, %fd18, %fd18;
	sub.f64 	%fd236, %fd234, %fd235;
	fma.rn.f64 	%fd237, %fd161, %fd169, %fd236;
	fma.rn.f64 	%fd238, %fd168, %fd167, %fd237;
	mul.f64 	%fd239, %fd17, 0d4010000000000000;
	mul.f64 	%fd240, %fd18, 0d4010000000000000;
	sub.f64 	%fd241, %fd239, %fd240;
	fma.rn.f64 	%fd242, %fd164, %fd169, %fd241;
	fma.rn.f64 	%fd243, %fd170, %fd167, %fd242;
	mul.f64 	%fd244, %fd243, %fd146;
	fma.rn.f64 	%fd245, %fd238, %fd162, %fd244;
	neg.f64 	%fd246, %fd174;
	sub.f64 	%fd247, %fd246, %fd176;
	fma.rn.f64 	%fd248, %fd247, %fd156, %fd245;
	mul.f64 	%fd249, %fd174, 0dC000000000000000;
	add.f64 	%fd250, %fd176, %fd176;
	sub.f64 	%fd251, %fd249, %fd250;
	fma.rn.f64 	%fd252, %fd251, %fd166, %fd248;
	st.global.f64 	[%rd22+8], %fd252;
	add.f64 	%fd253, %fd20, %fd20;
	add.f64 	%fd254, %fd21, %fd21;
	sub.f64 	%fd255, %fd253, %fd254;
	fma.rn.f64 	%fd256, %fd159, %fd178, %fd255;
	fma.rn.f64 	%fd257, %fd168, %fd177, %fd256;
	mul.f64 	%fd258, %fd20, 0d4010000000000000;
	mul.f64 	%fd259, %fd21, 0d4010000000000000;
	sub.f64 	%fd260, %fd258, %fd259;
	fma.rn.f64 	%fd261, %fd163, %fd178, %fd260;
	fma.rn.f64 	%fd262, %fd170, %fd177, %fd261;
	mul.f64 	%fd263, %fd262, %fd146;
	fma.rn.f64 	%fd264, %fd257, %fd162, %fd263;
	neg.f64 	%fd265, %fd180;
	sub.f64 	%fd266, %fd265, %fd182;
	fma.rn.f64 	%fd267, %fd266, %fd156, %fd264;
	mul.f64 	%fd268, %fd180, 0dC000000000000000;
	add.f64 	%fd269, %fd182, %fd182;
	sub.f64 	%fd270, %fd268, %fd269;
	fma.rn.f64 	%fd271, %fd270, %fd166, %fd267;
	st.global.f64 	[%rd22+16], %fd271;
	mul.f64 	%fd272, %fd159, %fd183;
	fma.rn.f64 	%fd273, %fd161, %fd14, %fd272;
	mul.f64 	%fd274, %fd163, %fd183;
	fma.rn.f64 	%fd275, %fd164, %fd14, %fd274;
	mul.f64 	%fd276, %fd275, %fd146;
	fma.rn.f64 	%fd277, %fd273, %fd162, %fd276;
	neg.f64 	%fd278, %fd185;
	sub.f64 	%fd279, %fd278, %fd187;
	fma.rn.f64 	%fd280, %fd279, %fd156, %fd277;
	mul.f64 	%fd281, %fd185, 0dC000000000000000;
	add.f64 	%fd282, %fd187, %fd187;
	sub.f64 	%fd283, %fd281, %fd282;
	fma.rn.f64 	%fd284, %fd283, %fd166, %fd280;
	cvta.to.global.u64 	%rd23, %rd29;
	add.s64 	%rd24, %rd23, %rd21;
	st.global.f64 	[%rd24], %fd284;
	mul.f64 	%fd285, %fd168, %fd12;
	fma.rn.f64 	%fd286, %fd161, %fd188, %fd285;
	mul.f64 	%fd287, %fd170, %fd12;
	fma.rn.f64 	%fd288, %fd164, %fd188, %fd287;
	mul.f64 	%fd289, %fd288, %fd146;
	fma.rn.f64 	%fd290, %fd286, %fd162, %fd289;
	neg.f64 	%fd291, %fd190;
	sub.f64 	%fd292, %fd291, %fd192;
	fma.rn.f64 	%fd293, %fd292, %fd156, %fd290;
	mul.f64 	%fd294, %fd190, 0dC000000000000000;
	add.f64 	%fd295, %fd192, %fd192;
	sub.f64 	%fd296, %fd294, %fd295;
	fma.rn.f64 	%fd297, %fd296, %fd166, %fd293;
	st.global.f64 	[%rd24+8], %fd297;
	sub.f64 	%fd298, %fd9, %fd3;
	mul.f64 	%fd299, %fd168, %fd193;
	fma.rn.f64 	%fd300, %fd159, %fd298, %fd299;
	mul.f64 	%fd301, %fd170, %fd193;
	fma.rn.f64 	%fd302, %fd163, %fd298, %fd301;
	mul.f64 	%fd303, %fd302, %fd146;
	fma.rn.f64 	%fd304, %fd300, %fd162, %fd303;
	neg.f64 	%fd305, %fd195;
	sub.f64 	%fd306, %fd305, %fd197;
	fma.rn.f64 	%fd307, %fd306, %fd156, %fd304;
	mul.f64 	%fd308, %fd195, 0dC000000000000000;
	add.f64 	%fd309, %fd197, %fd197;
	sub.f64 	%fd310, %fd308, %fd309;
	fma.rn.f64 	%fd311, %fd310, %fd166, %fd307;
	st.global.f64 	[%rd24+16], %fd311;
	sub.f64 	%fd312, %fd8, %fd5;
	mul.f64 	%fd313, %fd159, %fd312;
	fma.rn.f64 	%fd314, %fd161, %fd198, %fd313;
	mul.f64 	%fd315, %fd163, %fd312;
	fma.rn.f64 	%fd316, %fd164, %fd198, %fd315;
	mul.f64 	%fd317, %fd316, %fd146;
	fma.rn.f64 	%fd318, %fd314, %fd162, %fd317;
	neg.f64 	%fd319, %fd200;
	sub.f64 	%fd320, %fd319, %fd202;
	fma.rn.f64 	%fd321, %fd320, %fd156, %fd318;
	mul.f64 	%fd322, %fd200, 0dC000000000000000;
	add.f64 	%fd323, %fd202, %fd202;
	sub.f64 	%fd324, %fd322, %fd323;
	fma.rn.f64 	%fd325, %fd324, %fd166, %fd321;
	cvta.to.global.u64 	%rd25, %rd30;
	add.s64 	%rd26, %rd25, %rd21;
	st.global.f64 	[%rd26], %fd325;
	sub.f64 	%fd326, %fd6, %fd3;
	mul.f64 	%fd327, %fd168, %fd203;
	fma.rn.f64 	%fd328, %fd161, %fd326, %fd327;
	mul.f64 	%fd329, %fd170, %fd203;
	fma.rn.f64 	%fd330, %fd164, %fd326, %fd329;
	mul.f64 	%fd331, %fd330, %fd146;
	fma.rn.f64 	%fd332, %fd328, %fd162, %fd331;
	neg.f64 	%fd333, %fd205;
	sub.f64 	%fd334, %fd333, %fd207;
	fma.rn.f64 	%fd335, %fd334, %fd156, %fd332;
	mul.f64 	%fd336, %fd205, 0dC000000000000000;
	add.f64 	%fd337, %fd207, %fd207;
	sub.f64 	%fd338, %fd336, %fd337;
	fma.rn.f64 	%fd339, %fd338, %fd166, %fd335;
	st.global.f64 	[%rd26+8], %fd339;
	sub.f64 	%fd340, %fd7, %fd4;
	mul.f64 	%fd341, %fd168, %fd340;
	fma.rn.f64 	%fd342, %fd159, %fd208, %fd341;
	mul.f64 	%fd343, %fd170, %fd340;
	fma.rn.f64 	%fd344, %fd163, %fd208, %fd343;
	mul.f64 	%fd345, %fd344, %fd146;
	fma.rn.f64 	%fd346, %fd342, %fd162, %fd345;
	neg.f64 	%fd347, %fd210;
	sub.f64 	%fd348, %fd347, %fd212;
	fma.rn.f64 	%fd349, %fd348, %fd156, %fd346;
	mul.f64 	%fd350, %fd210, 0dC000000000000000;
	add.f64 	%fd351, %fd212, %fd212;
	sub.f64 	%fd352, %fd350, %fd351;
	fma.rn.f64 	%fd353, %fd352, %fd166, %fd349;
	st.global.f64 	[%rd26+16], %fd353;
	mov.u32 	%r111, %ntid.x;
	mov.u32 	%r112, %nctaid.x;
	mad.lo.s32 	%r113, %r111, %r112, %r113;
	setp.lt.s32 	%p95, %r113, %r24;
	@%p95 bra 	$L__BB0_2;
$L__BB0_43:
	ret;

}
	// .globl	_Z29kernelgpuQuadrupletbGradient1IfEvPT_S1_S1_S1_S1_S1_S1_S1_S1_S1_S1_PiS2_S2_S2_S2_S2_S2_S2_S1_S1_S2_iiiiii
.visible .entry _Z29kernelgpuQuadrupletbGradient1IfEvPT_S1_S1_S1_S1_S1_S1_S1_S1_S1_S1_PiS2_S2_S2_S2_S2_S2_S2_S1_S1_S2_iiiiii(
	.param .u64 .ptr .align 1 _Z29kernelgpuQuadrupletbGradient1IfEvPT_S1_S1_S1_S1_S1_S1_S1_S1_S1_S1_PiS2_S2_S2_S2_S2_S2_S2_S1_S1_S2_iiiiii_param_0,
	.param .u64 .ptr .align 1 _Z29kernelgpuQuadrupletbGradient1IfEvPT_S1_S1_S1_S1_S1_S1_S1_S1_S1_S1_PiS2_S2_S2_S2_S2_S2_S2_S1_S1_S2_iiiiii_param_1,
	.param .u64 .ptr .align 1 _Z29kernelgpuQuadrupletbGradient1IfEvPT_S1_S1_S1_S1_S1_S1_S1_S1_S1_S1_PiS2_S2_S2_S2_S2_S2_S2_S1_S1_S2_iiiiii_param_2,
	.param .u64 .ptr .align 1 _Z29kernelgpuQuadrupletbGradient1IfEvPT_S1_S1_S1_S1_S1_S1_S1_S1_S1_S1_PiS2_S2_S2_S2_S2_S2_S2_S1_S1_S2_iiiiii_param_3,
	.param .u64 .ptr .align 1 _Z29kernelgpuQuadrupletbGradient1IfEvPT_S1_S1_S1_S1_S1_S1_S1_S1_S1_S1_PiS2_S2_S2_S2_S2_S2_S2_S1_S1_S2_iiiiii_param_4,
	.param .u64 .ptr .align 1 _Z29kernelgpuQuadrupletbGradient1IfEvPT_S1_S1_S1_S1_S1_S1_S1_S1_S1_S1_PiS2_S2_S2_S2_S2_S2_S2_S1_S1_S2_iiiiii_param_5,
	.param .u64 .ptr .align 1 _Z29kernelgpuQuadrupletbGradient1IfEvPT_S1_S1_S1_S1_S1_S1_S1_S1_S1_S1_PiS2_S2_S2_S2_S2_S2_S2_S1_S1_S2_iiiiii_param_6,
	.param .u64 .ptr .align 1 _Z29kernelgpuQuadrupletbGradient1IfEvPT_S1_S1_S1_S1_S1_S1_S1_S1_S1_S1_PiS2_S2_S2_S2_S2_S2_S2_S1_S1_S2_iiiiii_param_7,
	.param .u64 .ptr .align 1 _Z29kernelgpuQuadrupletbGradient1IfEvPT_S1_S1_S1_S1_S1_S1_S1_S1_S1_S1_PiS2_S2_S2_S2_S2_S2_S2_S1_S1_S2_iiiiii_param_8,
	.param .u64 .ptr .align 1 _Z29kernelgpuQuadrupletbGradient1IfEvPT_S1_S1_S1_S1_S1_S1_S1_S1_S1_S1_PiS2_S2_S2_S2_S2_S2_S2_S1_S1_S2_iiiiii_param_9,
	.param .u64 .ptr .align 1 _Z29kernelgpuQuadrupletbGradient1IfEvPT_S1_S1_S1_S1_S1_S1_S1_S1_S1_S1_PiS2_S2_S2_S2_S2_S2_S2_S1_S1_S2_iiiiii_param_10,
	.param .u64 .ptr .align 1 _Z29kernelgpuQuadrupletbGradient1IfEvPT_S1_S1_S1_S1_S1_S1_S1_S1_S1_S1_PiS2_S2_S2_S2_S2_S2_S2_S1_S1_S2_iiiiii_param_11,
	.param .u64 .ptr .align 1 _Z29kernelgpuQuadrupletbGradient1IfEvPT_S1_S1_S1_S1_S1_S1_S1_S1_S1_S1_PiS2_S2_S2_S2_S2_S2_S2_S1_S1_S2_iiiiii_param_12,
	.param .u64 .ptr .align 1 _Z29kernelgpuQuadrupletbGradient1IfEvPT_S1_S1_S1_S1_S1_S1_S1_S1_S1_S1_PiS2_S2_S2_S2_S2_S2_S2_S1_S1_S2_iiiiii_param_13,
	.param .u64 .ptr .align 1 _Z29kernelgpuQuadrupletbGradient1IfEvPT_S1_S1_S1_S1_S1_S1_S1_S1_S1_S1_PiS2_S2_S2_S2_S2_S2_S2_S1_S1_S2_iiiiii_param_14,
	.param .u64 .ptr .align 1 _Z29kernelgpuQuadrupletbGradient1IfEvPT_S1_S1_S1_S1_S1_S1_S1_S1_S1_S1_PiS2_S2_S2_S2_S2_S2_S2_S1_S1_S2_iiiiii_param_15,
	.param .u64 .ptr .align 1 _Z29kernelgpuQuadrupletbGradient1IfEvPT_S1_S1_S1_S1_S1_S1_S1_S1_S1_S1_PiS2_S2_S2_S2_S2_S2_S2_S1_S1_S2_iiiiii_param_16,
	.param .u64 .ptr .align 1 _Z29kernelgpuQuadrupletbGradient1IfEvPT_S1_S1_S1_S1_S1_S1_S1_S1_S1_S1_PiS2_S2_S2_S2_S2_S2_S2_S1_S1_S2_iiiiii_param_17,
	.param .u64 .ptr .align 1 _Z29kernelgpuQuadrupletbGradient1IfEvPT_S1_S1_S1_S1_S1_S1_S1_S1_S1_S1_PiS2_S2_S2_S2_S2_S2_S2_S1_S1_S2_iiiiii_param_18,
	.param .u64 .ptr .align 1 _Z29kernelgpuQuadrupletbGradient1IfEvPT_S1_S1_S1_S1_S1_S1_S1_S1_S1_S1_PiS2_S2_S2_S2_S2_S2_S2_S1_S1_S2_iiiiii_param_19,
	.param .u64 .ptr .align 1 _Z29kernelgpuQuadrupletbGradient1IfEvPT_S1_S1_S1_S1_S1_S1_S1_S1_S1_S1_PiS2_S2_S2_S2_S2_S2_S2_S1_S1_S2_iiiiii_param_20,
	.param .u64 .ptr .align 1 _Z29kernelgpuQuadrupletbGradient1IfEvPT_S1_S1_S1_S1_S1_S1_S1_S1_S1_S1_PiS2_S2_S2_S2_S2_S2_S2_S1_S1_S2_iiiiii_param_21,
	.param .u32 _Z29kernelgpuQuadrupletbGradient1IfEvPT_S1_S1_S1_S1_S1_S1_S1_S1_S1_S1_PiS2_S2_S2_S2_S2_S2_S2_S1_S1_S2_iiiiii_param_22,
	.param .u32 _Z29kernelgpuQuadrupletbGradient1IfEvPT_S1_S1_S1_S1_S1_S1_S1_S1_S1_S1_PiS2_S2_S2_S2_S2_S2_S2_S1_S1_S2_iiiiii_param_23,
	.param .u32 _Z29kernelgpuQuadrupletbGradient1IfEvPT_S1_S1_S1_S1_S1_S1_S1_S1_S1_S1_PiS2_S2_S2_S2_S2_S2_S2_S1_S1_S2_iiiiii_param_24,
	.param .u32 _Z29kernelgpuQuadrupletbGradient1IfEvPT_S1_S1_S1_S1_S1_S1_S1_S1_S1_S1_PiS2_S2_S2_S2_S2_S2_S2_S1_S1_S2_iiiiii_param_25,
	.param .u32 _Z29kernelgpuQuadrupletbGradient1IfEvPT_S1_S1_S1_S1_S1_S1_S1_S1_S1_S1_PiS2_S2_S2_S2_S2_S2_S2_S1_S1_S2_iiiiii_param_26,
	.param .u32 _Z29kernelgpuQuadrupletbGradient1IfEvPT_S1_S1_S1_S1_S1_S1_S1_S1_S1_S1_PiS2_S2_S2_S2_S2_S2_S2_S1_S1_S2_iiiiii_param_27
)
{
	.reg .pred 	%p<97>;
	.reg .b32 	%r<115>;
	.reg .b32 	%f<239>;
	.reg .b64 	%rd<34>;
	.reg .b64 	%fd<134>;

	ld.param.u64 	%rd3, [_Z29kernelgpuQuadrupletbGradient1IfEvPT_S1_S1_S1_S1_S1_S1_S1_S1_S1_S1_PiS2_S2_S2_S2_S2_S2_S2_S1_S1_S2_iiiiii_param_1];
	ld.param.u32 	%r25, [_Z29kernelgpuQuadrupletbGradient1IfEvPT_S1_S1_S1_S1_S1_S1_S1_S1_S1_S1_PiS2_S2_S2_S2_S2_S2_S2_S1_S1_S2_iiiiii_param_27];
	mov.u32 	%r26, %tid.x;
	mov.u32 	%r27, %ctaid.x;
	mul.lo.s32 	%r28, %r26, %r27;
	mov.u32 	%r1, %ntid.x;
	mul.lo.s32 	%r114, %r28, %r1;
	setp.ge.s32 	%p3, %r114, %r25;
	@%p3 bra 	$L__BB1_43;
	mov.f64 	%fd45, 0d4000000000000000;
	{
	.reg .b32 %temp; 
	mov.b64 	{%temp, %r3}, %fd45;
	}
	and.b32  	%r4, %r3, 2146435072;
	setp.eq.s32 	%p4, %r4, 1062207488;
	setp.lt.s32 	%p5, %r3, 0;
	selp.b32 	%r5, 0, 2146435072, %p5;
	and.b32  	%r29, %r3, 2147483647;
	setp.ne.s32 	%p6, %r29, 1071644672;
	and.pred  	%p1, %p4, %p6;
	or.b32  	%r6, %r5, -2147483648;
	mov.f64 	%fd46, 0dC000000000000000;
	{
	.reg .b32 %temp; 
	mov.b64 	{%temp, %r7}, %fd46;
	}
	and.b32  	%r8, %r7, 2146435072;
	setp.lt.s32 	%p7, %r7, 0;
	selp.b32 	%r9, 0, 2146435072, %p7;
	mov.f64 	%fd47, 0d4010000000000000;
	{
	.reg .b32 %temp; 
	mov.b64 	{%temp, %r10}, %fd47;
	}
	and.b32  	%r11, %r10, 2146435072;
	setp.lt.s32 	%p8, %r10, 0;
	selp.b32 	%r12, 0, 2146435072, %p8;
	mov.f64 	%fd48, 0d4008000000000000;
	{
	.reg .b32 %temp; 
	mov.b64 	{%temp, %r13}, %fd48;
	}
	and.b32  	%r14, %r13, 2146435072;
	setp.eq.s32 	%p9, %r14, 1073741824;
	setp.lt.s32 	%p10, %r13, 0;
	selp.b32 	%r15, 0, 2146435072, %p10;
	and.b32  	%r30, %r13, 2147483647;
	setp.ne.s32 	%p11, %r30, 1071644672;
	and.pred  	%p2, %p9, %p11;
	mov.u32 	%r31, %nctaid.x;
	mul.lo.s32 	%r16, %r1, %r31;
	cvta.to.global.u64 	%rd1, %rd3;
$L__BB1_2:
	ld.param.u64 	%rd33, [_Z29kernelgpuQuadrupletbGradient1IfEvPT_S1_S1_S1_S1_S1_S1_S1_S1_S1_S1_PiS2_S2_S2_S2_S2_S2_S2_S1_S1_S2_iiiiii_param_19];
	ld.param.u64 	%rd32, [_Z29kernelgpuQuadrupletbGradient1IfEvPT_S1_S1_S1_S1_S1_S1_S1_S1_S1_S1_PiS2_S2_S2_S2_S2_S2_S2_S1_S1_S2_iiiiii_param_6];
	ld.param.u64 	%rd31, [_Z29kernelgpuQuadrupletbGradient1IfEvPT_S1_S1_S1_S1_S1_S1_S1_S1_S1_S1_PiS2_S2_S2_S2_S2_S2_S2_S1_S1_S2_iiiiii_param_5];
	ld.param.u64 	%rd30, [_Z29kernelgpuQuadrupletbGradient1IfEvPT_S1_S1_S1_S1_S1_S1_S1_S1_S1_S1_PiS2_S2_S2_S2_S2_S2_S2_S1_S1_S2_iiiiii_param_4];
	setp.lt.s32 	%p12, %r3, 0;
	setp.eq.s32 	%p13, %r4, 1062207488;
	cvta.to.global.u64 	%rd10, %rd33;
	ld.global.f32 	%f1, [%rd10];
	ld.global.f32 	%f2, [%rd10+4];
	mul.lo.s32 	%r18, %r114, 3;
	cvta.to.global.u64 	%rd11, %rd30;
	mul.wide.s32 	%rd12, %r18, 4;
	add.s64 	%rd13, %rd11, %rd12;
	ld.global.f32 	%f3, [%rd13];
	ld.global.f32 	%f4, [%rd13+4];
	ld.global.f32 	%f5, [%rd13+8];
	cvta.to.global.u64 	%rd14, %rd31;
	add.s64 	%rd15, %rd14, %rd12;
	ld.global.f32 	%f6, [%rd15];
	ld.global.f32 	%f7, [%rd15+4];
	ld.global.f32 	%f8, [%rd15+8];
	cvta.to.global.u64 	%rd16, %rd32;
	add.s64 	%rd17, %rd16, %rd12;
	ld.global.f32 	%f9, [%rd17];
	ld.global.f32 	%f10, [%rd17+4];
	ld.global.f32 	%f11, [%rd17+8];
	sub.f32 	%f12, %f7, %f4;
	sub.f32 	%f13, %f11, %f5;
	mul.f32 	%f14, %f12, %f13;
	sub.f32 	%f15, %f10, %f4;
	sub.f32 	%f16, %f8, %f5;
	mul.f32 	%f17, %f16, %f15;
	sub.f32 	%f18, %f14, %f17;
	sub.f32 	%f19, %f9, %f3;
	mul.f32 	%f20, %f16, %f19;
	sub.f32 	%f21, %f6, %f3;
	mul.f32 	%f22, %f21, %f13;
	sub.f32 	%f23, %f20, %f22;
	mul.f32 	%f24, %f21, %f15;
	mul.f32 	%f25, %f12, %f19;
	sub.f32 	%f26, %f24, %f25;
	mul.f32 	%f33, %f4, %f23;
	fma.rn.f32 	%f34, %f5, %f26, %f33;
	fma.rn.f32 	%f27, %f3, %f18, %f34;
	cvt.f64.f32 	%fd1, %f27;
	{
	.reg .b32 %temp; 
	mov.b64 	{%temp, %r19}, %fd1;
	}
	abs.f64 	%fd2, %fd1;
	{ // callseq 8, 0
	.param .b64 param0;
	st.param.f64 	[param0], %fd2;
	.param .b64 param1;
	st.param.f64 	[param1], 0d4000000000000000;
	.param .b64 retval0;
	call.uni (retval0), 
	__internal_accurate_pow, 
	(
	param0, 
	param1
	);
	ld.param.f64 	%fd49, [retval0];
	} // callseq 8
	setp.lt.s32 	%p15, %r19, 0;
	neg.f64 	%fd51, %fd49;
	selp.f64 	%fd52, %fd51, %fd49, %p13;
	selp.f64 	%fd53, %fd52, %fd49, %p15;
	setp.eq.f32 	%p16, %f27, 0f00000000;
	selp.b32 	%r32, %r19, 0, %p13;
	or.b32  	%r33, %r32, 2146435072;
	selp.b32 	%r34, %r33, %r32, %p12;
	mov.b32 	%r35, 0;
	mov.b64 	%fd54, {%r35, %r34};
	selp.f64 	%fd126, %fd54, %fd53, %p16;
	add.f64 	%fd55, %fd1, 0d4000000000000000;
	{
	.reg .b32 %temp; 
	mov.b64 	{%temp, %r36}, %fd55;
	}
	and.b32  	%r37, %r36, 2146435072;
	setp.ne.s32 	%p17, %r37, 2146435072;
	@%p17 bra 	$L__BB1_7;
	setp.num.f32 	%p18, %f27, %f27;
	@%p18 bra 	$L__BB1_5;
	mov.f64 	%fd56, 0d4000000000000000;
	add.rn.f64 	%fd126, %fd1, %fd56;
	bra.uni 	$L__BB1_7;
$L__BB1_5:
	setp.neu.f64 	%p19, %fd2, 0d7FF0000000000000;
	@%p19 bra 	$L__BB1_7;
	setp.lt.s32 	%p20, %r19, 0;
	selp.b32 	%r38, %r6, %r5, %p1;
	selp.b32 	%r39, %r38, %r5, %p20;
	mov.b32 	%r40, 0;
	mov.b64 	%fd126, {%r40, %r39};
$L__BB1_7:
	setp.lt.s32 	%p21, %r3, 0;
	setp.eq.s32 	%p22, %r4, 1062207488;
	setp.eq.f32 	%p24, %f27, 0f3F800000;
	cvt.rn.f32.f64 	%f35, %fd126;
	selp.f32 	%f28, 0f3F800000, %f35, %p24;
	cvt.f64.f32 	%fd7, %f23;
	{
	.reg .b32 %temp; 
	mov.b64 	{%temp, %r20}, %fd7;
	}
	abs.f64 	%fd8, %fd7;
	{ // callseq 9, 0
	.param .b64 param0;
	st.param.f64 	[param0], %fd8;
	.param .b64 param1;
	st.param.f64 	[param1], 0d4000000000000000;
	.param .b64 retval0;
	call.uni (retval0), 
	__internal_accurate_pow, 
	(
	param0, 
	param1
	);
	ld.param.f64 	%fd57, [retval0];
	} // callseq 9
	setp.lt.s32 	%p25, %r20, 0;
	neg.f64 	%fd59, %fd57;
	selp.f64 	%fd60, %fd59, %fd57, %p22;
	selp.f64 	%fd61, %fd60, %fd57, %p25;
	setp.eq.f32 	%p26, %f23, 0f00000000;
	selp.b32 	%r41, %r20, 0, %p22;
	or.b32  	%r42, %r41, 2146435072;
	selp.b32 	%r43, %r42, %r41, %p21;
	mov.b32 	%r44, 0;
	mov.b64 	%fd62, {%r44, %r43};
	selp.f64 	%fd127, %fd62, %fd61, %p26;
	add.f64 	%fd63, %fd7, 0d4000000000000000;
	{
	.reg .b32 %temp; 
	mov.b64 	{%temp, %r45}, %fd63;
	}
	and.b32  	%r46, %r45, 2146435072;
	setp.ne.s32 	%p27, %r46, 2146435072;
	@%p27 bra 	$L__BB1_12;
	setp.num.f32 	%p28, %f23, %f23;
	@%p28 bra 	$L__BB1_10;
	mov.f64 	%fd64, 0d4000000000000000;
	add.rn.f64 	%fd127, %fd7, %fd64;
	bra.uni 	$L__BB1_12;
$L__BB1_10:
	setp.neu.f64 	%p29, %fd8, 0d7FF0000000000000;
	@%p29 bra 	$L__BB1_12;
	setp.lt.s32 	%p30, %r20, 0;
	selp.b32 	%r47, %r6, %r5, %p1;
	selp.b32 	%r48, %r47, %r5, %p30;
	mov.b32 	%r49, 0;
	mov.b64 	%fd127, {%r49, %r48};
$L__BB1_12:
	setp.lt.s32 	%p31, %r3, 0;
	setp.eq.s32 	%p32, %r4, 1062207488;
	cvt.f64.f32 	%fd13, %f26;
	{
	.reg .b32 %temp; 
	mov.b64 	{%temp, %r21}, %fd13;
	}
	abs.f64 	%fd14, %fd13;
	{ // callseq 10, 0
	.param .b64 param0;
	st.param.f64 	[param0], %fd14;
	.param .b64 param1;
	st.param.f64 	[param1], 0d4000000000000000;
	.param .b64 retval0;
	call.uni (retval0), 
	__internal_accurate_pow, 
	(
	param0, 
	param1
	);
	ld.param.f64 	%fd65, [retval0];
	} // callseq 10
	setp.lt.s32 	%p34, %r21, 0;
	neg.f64 	%fd67, %fd65;
	selp.f64 	%fd68, %fd67, %fd65, %p32;
	selp.f64 	%fd69, %fd68, %fd65, %p34;
	setp.eq.f32 	%p35, %f26, 0f00000000;
	selp.b32 	%r50, %r21, 0, %p32;
	or.b32  	%r51, %r50, 2146435072;
	selp.b32 	%r52, %r51, %r50, %p31;
	mov.b32 	%r53, 0;
	mov.b64 	%fd70, {%r53, %r52};
	selp.f64 	%fd128, %fd70, %fd69, %p35;
	add.f64 	%fd71, %fd13, 0d4000000000000000;
	{
	.reg .b32 %temp; 
	mov.b64 	{%temp, %r54}, %fd71;
	}
	and.b32  	%r55, %r54, 2146435072;
	setp.ne.s32 	%p36, %r55, 2146435072;
	@%p36 bra 	$L__BB1_17;
	setp.num.f32 	%p37, %f26, %f26;
	@%p37 bra 	$L__BB1_15;
	mov.f64 	%fd72, 0d4000000000000000;
	add.rn.f64 	%fd128, %fd13, %fd72;
	bra.uni 	$L__BB1_17;
$L__BB1_15:
	setp.neu.f64 	%p38, %fd14, 0d7FF0000000000000;
	@%p38 bra 	$L__BB1_17;
	setp.lt.s32 	%p39, %r21, 0;
	selp.b32 	%r56, %r6, %r5, %p1;
	selp.b32 	%r57, %r56, %r5, %p39;
	mov.b32 	%r58, 0;
	mov.b64 	%fd128, {%r58, %r57};
$L__BB1_17:
	setp.lt.s32 	%p40, %r3, 0;
	setp.eq.s32 	%p41, %r4, 1062207488;
	setp.eq.f32 	%p43, %f26, 0f3F800000;
	selp.f64 	%fd73, 0d3FF0000000000000, %fd128, %p43;
	setp.eq.f32 	%p44, %f23, 0f3F800000;
	selp.f64 	%fd74, 0d3FF0000000000000, %fd127, %p44;
	add.f64 	%fd19, %fd74, %fd73;
	cvt.f64.f32 	%fd20, %f18;
	{
	.reg .b32 %temp; 
	mov.b64 	{%temp, %r22}, %fd20;
	}
	abs.f64 	%fd21, %fd20;
	{ // callseq 11, 0
	.param .b64 param0;
	st.param.f64 	[param0], %fd21;
	.param .b64 param1;
	st.param.f64 	[param1], 0d4000000000000000;
	.param .b64 retval0;
	call.uni (retval0), 
	__internal_accurate_pow, 
	(
	param0, 
	param1
	);
	ld.param.f64 	%fd75, [retval0];
	} // callseq 11
	setp.lt.s32 	%p45, %r22, 0;
	neg.f64 	%fd77, %fd75;
	selp.f64 	%fd78, %fd77, %fd75, %p41;
	selp.f64 	%fd79, %fd78, %fd75, %p45;
	setp.eq.f32 	%p46, %f18, 0f00000000;
	selp.b32 	%r59, %r22, 0, %p41;
	or.b32  	%r60, %r59, 2146435072;
	selp.b32 	%r61, %r60, %r59, %p40;
	mov.b32 	%r62, 0;
	mov.b64 	%fd80, {%r62, %r61};
	selp.f64 	%fd129, %fd80, %fd79, %p46;
	add.f64 	%fd81, %fd20, 0d4000000000000000;
	{
	.reg .b32 %temp; 
	mov.b64 	{%temp, %r63}, %fd81;
	}
	and.b32  	%r64, %r63, 2146435072;
	setp.ne.s32 	%p47, %r64, 2146435072;
	@%p47 bra 	$L__BB1_22;
	setp.num.f32 	%p48, %f18, %f18;
	@%p48 bra 	$L__BB1_20;
	mov.f64 	%fd82, 0d4000000000000000;
	add.rn.f64 	%fd129, %fd20, %fd82;
	bra.uni 	$L__BB1_22;
$L__BB1_20:
	setp.neu.f64 	%p49, %fd21, 0d7FF0000000000000;
	@%p49 bra 	$L__BB1_22;
	setp.lt.s32 	%p50, %r22, 0;
	selp.b32 	%r65, %r6, %r5, %p1;
	selp.b32 	%r66, %r65, %r5, %p50;
	mov.b32 	%r67, 0;
	mov.b64 	%fd129, {%r67, %r66};
$L__BB1_22:
	setp.lt.s32 	%p51, %r7, 0;
	setp.eq.s32 	%p52, %r8, 1062207488;
	setp.eq.f32 	%p54, %f18, 0f3F800000;
	selp.f64 	%fd83, 0d3FF0000000000000, %fd129, %p54;
	add.f64 	%fd84, %fd19, %fd83;
	cvt.rn.f32.f64 	%f29, %fd84;
	cvt.f64.f32 	%fd26, %f29;
	{
	.reg .b32 %temp; 
	mov.b64 	{%temp, %r23}, %fd26;
	}
	abs.f64 	%fd27, %fd26;
	{ // callseq 12, 0
	.param .b64 param0;
	st.param.f64 	[param0], %fd27;
	.param .b64 param1;
	st.param.f64 	[param1], 0dC000000000000000;
	.param .b64 retval0;
	call.uni (retval0), 
	__internal_accurate_pow, 
	(
	param0, 
	param1
	);
	ld.param.f64 	%fd85, [retval0];
	} // callseq 12
	setp.lt.s32 	%p55, %r23, 0;
	neg.f64 	%fd87, %fd85;
	selp.f64 	%fd88, %fd87, %fd85, %p52;
	selp.f64 	%fd89, %fd88, %fd85, %p55;
	setp.eq.f32 	%p56, %f29, 0f00000000;
	selp.b32 	%r68, %r23, 0, %p52;
	or.b32  	%r69, %r68, 2146435072;
	selp.b32 	%r70, %r69, %r68, %p51;
	mov.b32 	%r71, 0;
	mov.b64 	%fd90, {%r71, %r70};
	selp.f64 	%fd130, %fd90, %fd89, %p56;
	add.f64 	%fd91, %fd26, 0dC000000000000000;
	{
	.reg .b32 %temp; 
	mov.b64 	{%temp, %r72}, %fd91;
	}
	and.b32  	%r73, %r72, 2146435072;
	setp.ne.s32 	%p57, %r73, 2146435072;
	@%p57 bra 	$L__BB1_27;
	setp.num.f32 	%p58, %f29, %f29;
	@%p58 bra 	$L__BB1_25;
	mov.f64 	%fd92, 0dC000000000000000;
	add.rn.f64 	%fd130, %fd26, %fd92;
	bra.uni 	$L__BB1_27;
$L__BB1_25:
	setp.neu.f64 	%p59, %fd27, 0d7FF0000000000000;
	@%p59 bra 	$L__BB1_27;
	setp.lt.s32 	%p60, %r23, 0;
	setp.eq.s32 	%p61, %r8, 1062207488;
	and.b32  	%r75, %r7, 2147483647;
	setp.ne.s32 	%p62, %r75, 1071644672;
	or.b32  	%r76, %r9, -2147483648;
	selp.b32 	%r77, %r76, %r9, %p62;
	selp.b32 	%r78, %r77, %r9, %p61;
	selp.b32 	%r79, %r78, %r9, %p60;
	mov.b32 	%r80, 0;
	mov.b64 	%fd130, {%r80, %r79};
$L__BB1_27:
	setp.eq.f32 	%p63, %f27, 0f00000000;
	setp.lt.s32 	%p64, %r19, 0;
	setp.lt.s32 	%p65, %r10, 0;
	setp.eq.s32 	%p66, %r11, 1072693248;
	setp.eq.f32 	%p68, %f29, 0f3F800000;
	cvt.rn.f32.f64 	%f36, %fd130;
	selp.f32 	%f30, 0f3F800000, %f36, %p68;
	cvt.f64.f32 	%fd32, %f2;
	{ // callseq 13, 0
	.param .b64 param0;
	st.param.f64 	[param0], %fd2;
	.param .b64 param1;
	st.param.f64 	[param1], 0d4010000000000000;
	.param .b64 retval0;
	call.uni (retval0), 
	__internal_accurate_pow, 
	(
	param0, 
	param1
	);
	ld.param.f64 	%fd93, [retval0];
	} // callseq 13
	neg.f64 	%fd95, %fd93;
	selp.f64 	%fd96, %fd95, %fd93, %p66;
	selp.f64 	%fd97, %fd96, %fd93, %p64;
	selp.b32 	%r81, %r19, 0, %p66;
	or.b32  	%r82, %r81, 2146435072;
	selp.b32 	%r83, %r82, %r81, %p65;
	mov.b32 	%r84, 0;
	mov.b64 	%fd98, {%r84, %r83};
	selp.f64 	%fd131, %fd98, %fd97, %p63;
	add.f64 	%fd99, %fd1, 0d4010000000000000;
	{
	.reg .b32 %temp; 
	mov.b64 	{%temp, %r85}, %fd99;
	}
	and.b32  	%r86, %r85, 2146435072;
	setp.ne.s32 	%p69, %r86, 2146435072;
	@%p69 bra 	$L__BB1_32;
	setp.num.f32 	%p70, %f27, %f27;
	@%p70 bra 	$L__BB1_30;
	mov.f64 	%fd100, 0d4010000000000000;
	add.rn.f64 	%fd131, %fd1, %fd100;
	bra.uni 	$L__BB1_32;
$L__BB1_30:
	setp.neu.f64 	%p71, %fd2, 0d7FF0000000000000;
	@%p71 bra 	$L__BB1_32;
	setp.lt.s32 	%p72, %r19, 0;
	setp.eq.s32 	%p73, %r11, 1072693248;
	and.b32  	%r88, %r10, 2147483647;
	setp.ne.s32 	%p74, %r88, 1071644672;
	or.b32  	%r89, %r12, -2147483648;
	selp.b32 	%r90, %r89, %r12, %p74;
	selp.b32 	%r91, %r90, %r12, %p73;
	selp.b32 	%r92, %r91, %r12, %p72;
	mov.b32 	%r93, 0;
	mov.b64 	%fd131, {%r93, %r92};
$L__BB1_32:
	setp.eq.f32 	%p75, %f27, 0f3F800000;
	setp.eq.f32 	%p76, %f27, 0f00000000;
	setp.lt.s32 	%p77, %r19, 0;
	setp.lt.s32 	%p78, %r13, 0;
	setp.eq.s32 	%p79, %r14, 1073741824;
	selp.f64 	%fd101, 0d3FF0000000000000, %fd131, %p75;
	mul.f64 	%fd102, %fd101, %fd32;
	cvt.rn.f32.f64 	%f31, %fd102;
	{ // callseq 14, 0
	.param .b64 param0;
	st.param.f64 	[param0], %fd2;
	.param .b64 param1;
	st.param.f64 	[param1], 0d4008000000000000;
	.param .b64 retval0;
	call.uni (retval0), 
	__internal_accurate_pow, 
	(
	param0, 
	param1
	);
	ld.param.f64 	%fd103, [retval0];
	} // callseq 14
	neg.f64 	%fd105, %fd103;
	selp.f64 	%fd106, %fd105, %fd103, %p79;
	selp.f64 	%fd107, %fd106, %fd103, %p77;
	selp.b32 	%r94, %r19, 0, %p79;
	or.b32  	%r95, %r94, 2146435072;
	selp.b32 	%r96, %r95, %r94, %p78;
	mov.b32 	%r97, 0;
	mov.b64 	%fd108, {%r97, %r96};
	selp.f64 	%fd132, %fd108, %fd107, %p76;
	add.f64 	%fd109, %fd1, 0d4008000000000000;
	{
	.reg .b32 %temp; 
	mov.b64 	{%temp, %r98}, %fd109;
	}
	and.b32  	%r99, %r98, 2146435072;
	setp.ne.s32 	%p81, %r99, 2146435072;
	@%p81 bra 	$L__BB1_37;
	setp.num.f32 	%p82, %f27, %f27;
	@%p82 bra 	$L__BB1_35;
	mov.f64 	%fd110, 0d4008000000000000;
	add.rn.f64 	%fd132, %fd1, %fd110;
	bra.uni 	$L__BB1_37;
$L__BB1_35:
	setp.neu.f64 	%p83, %fd2, 0d7FF0000000000000;
	@%p83 bra 	$L__BB1_37;
	setp.lt.s32 	%p84, %r19, 0;
	or.b32  	%r100, %r15, -2147483648;
	selp.b32 	%r101, %r100, %r15, %p2;
	selp.b32 	%r102, %r101, %r15, %p84;
	mov.b32 	%r103, 0;
	mov.b64 	%fd132, {%r103, %r102};
$L__BB1_37:
	setp.eq.f32 	%p85, %f29, 0f00000000;
	setp.lt.s32 	%p86, %r23, 0;
	setp.eq.f32 	%p87, %f27, 0f3F800000;
	setp.lt.s32 	%p88, %r13, 0;
	setp.eq.s32 	%p89, %r14, 1073741824;
	selp.f64 	%fd111, 0d3FF0000000000000, %fd132, %p87;
	mul.f64 	%fd112, %fd111, %fd32;
	cvt.f64.f32 	%fd113, %f30;
	mul.f64 	%fd114, %fd112, %fd113;
	cvt.rn.f32.f64 	%f32, %fd114;
	{ // callseq 15, 0
	.param .b64 param0;
	st.param.f64 	[param0], %fd27;
	.param .b64 param1;
	st.param.f64 	[param1], 0d4008000000000000;
	.param .b64 retval0;
	call.uni (retval0), 
	__internal_accurate_pow, 
	(
	param0, 
	param1
	);
	ld.param.f64 	%fd115, [retval0];
	} // callseq 15
	neg.f64 	%fd117, %fd115;
	selp.f64 	%fd118, %fd117, %fd115, %p89;
	selp.f64 	%fd119, %fd118, %fd115, %p86;
	selp.b32 	%r104, %r23, 0, %p89;
	or.b32  	%r105, %r104, 2146435072;
	selp.b32 	%r106, %r105, %r104, %p88;
	mov.b32 	%r107, 0;
	mov.b64 	%fd120, {%r107, %r106};
	selp.f64 	%fd133, %fd120, %fd119, %p85;
	add.f64 	%fd121, %fd26, 0d4008000000000000;
	{
	.reg .b32 %temp; 
	mov.b64 	{%temp, %r108}, %fd121;
	}
	and.b32  	%r109, %r108, 2146435072;
	setp.ne.s32 	%p91, %r109, 2146435072;
	@%p91 bra 	$L__BB1_42;
	setp.num.f32 	%p92, %f29, %f29;
	@%p92 bra 	$L__BB1_40;
	mov.f64 	%fd122, 0d4008000000000000;
	add.rn.f64 	%fd133, %fd26, %fd122;
	bra.uni 	$L__BB1_42;
$L__BB1_40:
	setp.neu.f64 	%p93, %fd27, 0d7FF0000000000000;
	@%p93 bra 	$L__BB1_42;
	setp.lt.s32 	%p94, %r23, 0;
	or.b32  	%r110, %r15, -2147483648;
	selp.b32 	%r111, %r110, %r15, %p2;
	selp.b32 	%r112, %r111, %r15, %p94;
	mov.b32 	%r113, 0;
	mov.b64 	%fd133, {%r113, %r112};
$L__BB1_42:
	ld.param.u64 	%rd29, [_Z29kernelgpuQuadrupletbGradient1IfEvPT_S1_S1_S1_S1_S1_S1_S1_S1_S1_S1_PiS2_S2_S2_S2_S2_S2_S2_S1_S1_S2_iiiiii_param_3];
	ld.param.u64 	%rd28, [_Z29kernelgpuQuadrupletbGradient1IfEvPT_S1_S1_S1_S1_S1_S1_S1_S1_S1_S1_PiS2_S2_S2_S2_S2_S2_S2_S1_S1_S2_iiiiii_param_2];
	ld.param.u64 	%rd27, [_Z29kernelgpuQuadrupletbGradient1IfEvPT_S1_S1_S1_S1_S1_S1_S1_S1_S1_S1_PiS2_S2_S2_S2_S2_S2_S2_S1_S1_S2_iiiiii_param_0];
	div.rn.f32 	%f37, %f1, %f29;
	add.f32 	%f38, %f7, %f7;
	add.f32 	%f39, %f10, %f10;
	sub.f32 	%f40, %f38, %f39;
	mul.f32 	%f41, %f40, %f26;
	add.f32 	%f42, %f8, %f8;
	add.f32 	%f43, %f11, %f11;
	sub.f32 	%f44, %f43, %f42;
	mul.f32 	%f45, %f44, %f23;
	mul.f32 	%f46, %f1, %f28;
	mul.f32 	%f47, %f46, %f30;
	sub.f32 	%f48, %f11, %f8;
	add.f32 	%f49, %f4, %f4;
	sub.f32 	%f50, %f7, %f10;
	add.f32 	%f51, %f5, %f5;
	mul.f32 	%f52, %f27, %f37;
	mul.f32 	%f53, %f4, 0f40800000;
	mul.f32 	%f54, %f5, 0f40800000;
	setp.eq.f32 	%p95, %f29, 0f3F800000;
	selp.f64 	%fd123, 0d3FF0000000000000, %fd133, %p95;
	cvt.f64.f32 	%fd124, %f31;
	div.rn.f64 	%fd125, %fd124, %fd123;
	cvt.rn.f32.f64 	%f55, %fd125;
	sub.f32 	%f56, %f8, %f11;
	add.f32 	%f57, %f3, %f3;
	sub.f32 	%f58, %f9, %f6;
	mul.f32 	%f59, %f3, 0f40800000;
	add.f32 	%f60, %f6, %f6;
	add.f32 	%f61, %f9, %f9;
	sub.f32 	%f62, %f61, %f60;
	mul.f32 	%f63, %f62, %f26;
	sub.f32 	%f64, %f42, %f43;
	mul.f32 	%f65, %f64, %f18;
	sub.f32 	%f66, %f10, %f7;
	sub.f32 	%f67, %f6, %f9;
	sub.f32 	%f68, %f60, %f61;
	mul.f32 	%f69, %f68, %f23;
	sub.f32 	%f70, %f39, %f38;
	mul.f32 	%f71, %f70, %f18;
	sub.f32 	%f72, %f5, %f11;
	sub.f32 	%f73, %f39, %f49;
	mul.f32 	%f74, %f73, %f26;
	sub.f32 	%f75, %f51, %f43;
	mul.f32 	%f76, %f75, %f23;
	sub.f32 	%f77, %f3, %f9;
	sub.f32 	%f78, %f57, %f61;
	mul.f32 	%f79, %f78, %f26;
	sub.f32 	%f80, %f43, %f51;
	mul.f32 	%f81, %f80, %f18;
	sub.f32 	%f82, %f4, %f10;
	sub.f32 	%f83, %f61, %f57;
	mul.f32 	%f84, %f83, %f23;
	sub.f32 	%f85, %f49, %f39;
	mul.f32 	%f86, %f85, %f18;
	sub.f32 	%f87, %f4, %f7;
	sub.f32 	%f88, %f49, %f38;
	mul.f32 	%f89, %f88, %f26;
	sub.f32 	%f90, %f42, %f51;
	mul.f32 	%f91, %f90, %f23;
	sub.f32 	%f92, %f5, %f8;
	sub.f32 	%f93, %f60, %f57;
	mul.f32 	%f94, %f93, %f26;
	sub.f32 	%f95, %f51, %f42;
	mul.f32 	%f96, %f95, %f18;
	sub.f32 	%f97, %f3, %f6;
	sub.f32 	%f98, %f57, %f60;
	mul.f32 	%f99, %f98, %f23;
	sub.f32 	%f100, %f38, %f49;
	mul.f32 	%f101, %f100, %f18;
	mul.f32 	%f102, %f30, %f31;
	fma.rn.f32 	%f103, %f28, %f37, %f102;
	cvta.to.global.u64 	%rd18, %rd27;
	mul.wide.s32 	%rd19, %r114, 4;
	add.s64 	%rd20, %rd18, %rd19;
	st.global.f32 	[%rd20], %f103;
	mul.f32 	%f104, %f49, %f48;
	fma.rn.f32 	%f105, %f51, %f50, %f104;
	fma.rn.f32 	%f106, %f14, 0f40000000, %f105;
	add.f32 	%f107, %f17, %f17;
	sub.f32 	%f108, %f106, %f107;
	mul.f32 	%f109, %f53, %f48;
	fma.rn.f32 	%f110, %f54, %f50, %f109;
	fma.rn.f32 	%f111, %f14, 0f40800000, %f110;
	mul.f32 	%f112, %f17, 0f40800000;
	sub.f32 	%f113, %f111, %f112;
	mul.f32 	%f114, %f113, %f32;
	fma.rn.f32 	%f115, %f108, %f52, %f114;
	neg.f32 	%f116, %f41;
	sub.f32 	%f117, %f116, %f45;
	fma.rn.f32 	%f118, %f117, %f47, %f115;
	mul.f32 	%f119, %f41, 0fC0000000;
	add.f32 	%f120, %f45, %f45;
	sub.f32 	%f121, %f119, %f120;
	fma.rn.f32 	%f122, %f121, %f55, %f118;
	mul.wide.s32 	%rd21, %r18, 4;
	add.s64 	%rd22, %rd1, %rd21;
	st.global.f32 	[%rd22], %f122;
	add.f32 	%f123, %f20, %f20;
	add.f32 	%f124, %f22, %f22;
	sub.f32 	%f125, %f123, %f124;
	fma.rn.f32 	%f126, %f51, %f58, %f125;
	fma.rn.f32 	%f127, %f57, %f56, %f126;
	mul.f32 	%f128, %f20, 0f40800000;
	mul.f32 	%f129, %f22, 0f40800000;
	sub.f32 	%f130, %f128, %f129;
	fma.rn.f32 	%f131, %f54, %f58, %f130;
	fma.rn.f32 	%f132, %f59, %f56, %f131;
	mul.f32 	%f133, %f132, %f32;
	fma.rn.f32 	%f134, %f127, %f52, %f133;
	neg.f32 	%f135, %f63;
	sub.f32 	%f136, %f135, %f65;
	fma.rn.f32 	%f137, %f136, %f47, %f134;
	mul.f32 	%f138, %f63, 0fC0000000;
	add.f32 	%f139, %f65, %f65;
	sub.f32 	%f140, %f138, %f139;
	fma.rn.f32 	%f141, %f140, %f55, %f137;
	st.global.f32 	[%rd22+4], %f141;
	add.f32 	%f142, %f24, %f24;
	add.f32 	%f143, %f25, %f25;
	sub.f32 	%f144, %f142, %f143;
	fma.rn.f32 	%f145, %f49, %f67, %f144;
	fma.rn.f32 	%f146, %f57, %f66, %f145;
	mul.f32 	%f147, %f24, 0f40800000;
	mul.f32 	%f148, %f25, 0f40800000;
	sub.f32 	%f149, %f147, %f148;
	fma.rn.f32 	%f150, %f53, %f67, %f149;
	fma.rn.f32 	%f151, %f59, %f66, %f150;
	mul.f32 	%f152, %f151, %f32;
	fma.rn.f32 	%f153, %f146, %f52, %f152;
	neg.f32 	%f154, %f69;
	sub.f32 	%f155, %f154, %f71;
	fma.rn.f32 	%f156, %f155, %f47, %f153;
	mul.f32 	%f157, %f69, 0fC0000000;
	add.f32 	%f158, %f71, %f71;
	sub.f32 	%f159, %f157, %f158;
	fma.rn.f32 	%f160, %f159, %f55, %f156;
	st.global.f32 	[%rd22+8], %f160;
	mul.f32 	%f161, %f49, %f72;
	fma.rn.f32 	%f162, %f51, %f15, %f161;
	mul.f32 	%f163, %f53, %f72;
	fma.rn.f32 	%f164, %f54, %f15, %f163;
	mul.f32 	%f165, %f164, %f32;
	fma.rn.f32 	%f166, %f162, %f52, %f165;
	neg.f32 	%f167, %f74;
	sub.f32 	%f168, %f167, %f76;
	fma.rn.f32 	%f169, %f168, %f47, %f166;
	mul.f32 	%f170, %f74, 0fC0000000;
	add.f32 	%f171, %f76, %f76;
	sub.f32 	%f172, %f170, %f171;
	fma.rn.f32 	%f173, %f172, %f55, %f169;
	cvta.to.global.u64 	%rd23, %rd28;
	add.s64 	%rd24, %rd23, %rd21;
	st.global.f32 	[%rd24], %f173;
	mul.f32 	%f174, %f57, %f13;
	fma.rn.f32 	%f175, %f51, %f77, %f174;
	mul.f32 	%f176, %f59, %f13;
	fma.rn.f32 	%f177, %f54, %f77, %f176;
	mul.f32 	%f178, %f177, %f32;
	fma.rn.f32 	%f179, %f175, %f52, %f178;
	neg.f32 	%f180, %f79;
	sub.f32 	%f181, %f180, %f81;
	fma.rn.f32 	%f182, %f181, %f47, %f179;
	mul.f32 	%f183, %f79, 0fC0000000;
	add.f32 	%f184, %f81, %f81;
	sub.f32 	%f185, %f183, %f184;
	fma.rn.f32 	%f186, %f185, %f55, %f182;
	st.global.f32 	[%rd24+4], %f186;
	mul.f32 	%f187, %f57, %f82;
	fma.rn.f32 	%f188, %f49, %f19, %f187;
	mul.f32 	%f189, %f59, %f82;
	fma.rn.f32 	%f190, %f53, %f19, %f189;
	mul.f32 	%f191, %f190, %f32;
	fma.rn.f32 	%f192, %f188, %f52, %f191;
	neg.f32 	%f193, %f84;
	sub.f32 	%f194, %f193, %f86;
	fma.rn.f32 	%f195, %f194, %f47, %f192;
	mul.f32 	%f196, %f84, 0fC0000000;
	add.f32 	%f197, %f86, %f86;
	sub.f32 	%f198, %f196, %f197;
	fma.rn.f32 	%f199, %f198, %f55, %f195;
	st.global.f32 	[%rd24+8], %f199;
	mul.f32 	%f200, %f49, %f16;
	fma.rn.f32 	%f201, %f51, %f87, %f200;
	mul.f32 	%f202, %f53, %f16;
	fma.rn.f32 	%f203, %f54, %f87, %f202;
	mul.f32 	%f204, %f203, %f32;
	fma.rn.f32 	%f205, %f201, %f52, %f204;
	neg.f32 	%f206, %f89;
	sub.f32 	%f207, %f206, %f91;
	fma.rn.f32 	%f208, %f207, %f47, %f205;
	mul.f32 	%f209, %f89, 0fC0000000;
	add.f32 	%f210, %f91, %f91;
	sub.f32 	%f211, %f209, %f210;
	fma.rn.f32 	%f212, %f211, %f55, %f208;
	cvta.to.global.u64 	%rd25, %rd29;
	add.s64 	%rd26, %rd25, %rd21;
	st.global.f32 	[%rd26], %f212;
	mul.f32 	%f213, %f57, %f92;
	fma.rn.f32 	%f214, %f51, %f21, %f213;
	mul.f32 	%f215, %f59, %f92;
	fma.rn.f32 	%f216, %f54, %f21, %f215;
	mul.f32 	%f217, %f216, %f32;
	fma.rn.f32 	%f218, %f214, %f52, %f217;
	neg.f32 	%f219, %f94;
	sub.f32 	%f220, %f219, %f96;
	fma.rn.f32 	%f221, %f220, %f47, %f218;
	mul.f32 	%f222, %f94, 0fC0000000;
	add.f32 	%f223, %f96, %f96;
	sub.f32 	%f224, %f222, %f223;
	fma.rn.f32 	%f225, %f224, %f55, %f221;
	st.global.f32 	[%rd26+4], %f225;
	mul.f32 	%f226, %f57, %f12;
	fma.rn.f32 	%f227, %f49, %f97, %f226;
	mul.f32 	%f228, %f59, %f12;
	fma.rn.f32 	%f229, %f53, %f97, %f228;
	mul.f32 	%f230, %f229, %f32;
	fma.rn.f32 	%f231, %f227, %f52, %f230;
	neg.f32 	%f232, %f99;
	sub.f32 	%f233, %f232, %f101;
	fma.rn.f32 	%f234, %f233, %f47, %f231;
	mul.f32 	%f235, %f99, 0fC0000000;
	add.f32 	%f236, %f101, %f101;
	sub.f32 	%f237, %f235, %f236;
	fma.rn.f32 	%f238, %f237, %f55, %f234;
	st.global.f32 	[%rd26+8], %f238;
	add.s32 	%r114, %r114, %r16;
	setp.lt.s32 	%p96, %r114, %r25;
	@%p96 bra 	$L__BB1_2;
$L__BB1_43:
	ret;

}
.func  (.param .b64 func_retval0) __internal_accurate_pow(
	.param .b64 __internal_accurate_pow_param_0,
	.param .b64 __internal_accurate_pow_param_1
)
{
	.reg .pred 	%p<8>;
	.reg .b32 	%r<49>;
	.reg .b32 	%f<3>;
	.reg .b64 	%fd<109>;

	ld.param.f64 	%fd10, [__internal_accurate_pow_param_0];
	ld.param.f64 	%fd11, [__internal_accurate_pow_param_1];
	{
	.reg .b32 %temp; 
	mov.b64 	{%temp, %r46}, %fd10;
	}
	{
	.reg .b32 %temp; 
	mov.b64 	{%r45, %temp}, %fd10;
	}
	shr.u32 	%r47, %r46, 20;
	setp.gt.u32 	%p1, %r46, 1048575;
	@%p1 bra 	$L__BB2_2;
	mul.f64 	%fd12, %fd10, 0d4350000000000000;
	{
	.reg .b32 %temp; 
	mov.b64 	{%temp, %r46}, %fd12;
	}
	{
	.reg .b32 %temp; 
	mov.b64 	{%r45, %temp}, %fd12;
	}
	shr.u32 	%r16, %r46, 20;
	add.s32 	%r47, %r16, -54;
$L__BB2_2:
	add.s32 	%r48, %r47, -1023;
	and.b32  	%r17, %r46, -2146435073;
	or.b32  	%r18, %r17, 1072693248;
	mov.b64 	%fd107, {%r45, %r18};
	setp.lt.u32 	%p2, %r18, 1073127583;
	@%p2 bra 	$L__BB2_4;
	{
	.reg .b32 %temp; 
	mov.b64 	{%r19, %temp}, %fd107;
	}
	{
	.reg .b32 %temp; 
	mov.b64 	{%temp, %r20}, %fd107;
	}
	add.s32 	%r21, %r20, -1048576;
	mov.b64 	%fd107, {%r19, %r21};
	add.s32 	%r48, %r47, -1022;
$L__BB2_4:
	add.f64 	%fd13, %fd107, 0dBFF0000000000000;
	add.f64 	%fd14, %fd107, 0d3FF0000000000000;
	rcp.approx.ftz.f64 	%fd15, %fd14;
	neg.f64 	%fd16, %fd14;
	fma.rn.f64 	%fd17, %fd16, %fd15, 0d3FF0000000000000;
	fma.rn.f64 	%fd18, %fd17, %fd17, %fd17;
	fma.rn.f64 	%fd19, %fd18, %fd15, %fd15;
	mul.f64 	%fd20, %fd13, %fd19;
	fma.rn.f64 	%fd21, %fd13, %fd19, %fd20;
	mul.f64 	%fd22, %fd21, %fd21;
	fma.rn.f64 	%fd23, %fd22, 0d3EB0F5FF7D2CAFE2, 0d3ED0F5D241AD3B5A;
	fma.rn.f64 	%fd24, %fd23, %fd22, 0d3EF3B20A75488A3F;
	fma.rn.f64 	%fd25, %fd24, %fd22, 0d3F1745CDE4FAECD5;
	fma.rn.f64 	%fd26, %fd25, %fd22, 0d3F3C71C7258A578B;
	fma.rn.f64 	%fd27, %fd26, %fd22, 0d3F6249249242B910;
	fma.rn.f64 	%fd28, %fd27, %fd22, 0d3F89999999999DFB;
	sub.f64 	%fd29, %fd13, %fd21;
	add.f64 	%fd30, %fd29, %fd29;
	neg.f64 	%fd31, %fd21;
	fma.rn.f64 	%fd32, %fd31, %fd13, %fd30;
	mul.f64 	%fd33, %fd19, %fd32;
	fma.rn.f64 	%fd34, %fd22, %fd28, 0d3FB5555555555555;
	mov.f64 	%fd35, 0d3FB5555555555555;
	sub.f64 	%fd36, %fd35, %fd34;
	fma.rn.f64 	%fd37, %fd22, %fd28, %fd36;
	add.f64 	%fd38, %fd37, 0dBC46A4CB00B9E7B0;
	add.f64 	%fd39, %fd34, %fd38;
	sub.f64 	%fd40, %fd34, %fd39;
	add.f64 	%fd41, %fd38, %fd40;
	mul.rn.f64 	%fd42, %fd21, %fd21;
	neg.f64 	%fd43, %fd42;
	fma.rn.f64 	%fd44, %fd21, %fd21, %fd43;
	{
	.reg .b32 %temp; 
	mov.b64 	{%r22, %temp}, %fd33;
	}
	{
	.reg .b32 %temp; 
	mov.b64 	{%temp, %r23}, %fd33;
	}
	add.s32 	%r24, %r23, 1048576;
	mov.b64 	%fd45, {%r22, %r24};
	fma.rn.f64 	%fd46, %fd21, %fd45, %fd44;
	mul.rn.f64 	%fd47, %fd42, %fd21;
	neg.f64 	%fd48, %fd47;
	fma.rn.f64 	%fd49, %fd42, %fd21, %fd48;
	fma.rn.f64 	%fd50, %fd42, %fd33, %fd49;
	fma.rn.f64 	%fd51, %fd46, %fd21, %fd50;
	mul.rn.f64 	%fd52, %fd39, %fd47;
	neg.f64 	%fd53, %fd52;
	fma.rn.f64 	%fd54, %fd39, %fd47, %fd53;
	fma.rn.f64 	%fd55, %fd39, %fd51, %fd54;
	fma.rn.f64 	%fd56, %fd41, %fd47, %fd55;
	add.f64 	%fd57, %fd52, %fd56;
	sub.f64 	%fd58, %fd52, %fd57;
	add.f64 	%fd59, %fd56, %fd58;
	add.f64 	%fd60, %fd21, %fd57;
	sub.f64 	%fd61, %fd21, %fd60;
	add.f64 	%fd62, %fd57, %fd61;
	add.f64 	%fd63, %fd59, %fd62;
	add.f64 	%fd64, %fd33, %fd63;
	add.f64 	%fd65, %fd60, %fd64;
	sub.f64 	%fd66, %fd60, %fd65;
	add.f64 	%fd67, %fd64, %fd66;
	xor.b32  	%r25, %r48, -2147483648;
	mov.b32 	%r26, 1127219200;
	mov.b64 	%fd68, {%r25, %r26};
	mov.b32 	%r27, -2147483648;
	mov.b64 	%fd69, {%r27, %r26};
	sub.f64 	%fd70, %fd68, %fd69;
	fma.rn.f64 	%fd71, %fd70, 0d3FE62E42FEFA39EF, %fd65;
	fma.rn.f64 	%fd72, %fd70, 0dBFE62E42FEFA39EF, %fd71;
	sub.f64 	%fd73, %fd72, %fd65;
	sub.f64 	%fd74, %fd67, %fd73;
	fma.rn.f64 	%fd75, %fd70, 0d3C7ABC9E3B39803F, %fd74;
	add.f64 	%fd76, %fd71, %fd75;
	sub.f64 	%fd77, %fd71, %fd76;
	add.f64 	%fd78, %fd75, %fd77;
	{
	.reg .b32 %temp; 
	mov.b64 	{%temp, %r28}, %fd11;
	}
	{
	.reg .b32 %temp; 
	mov.b64 	{%r29, %temp}, %fd11;
	}
	shl.b32 	%r30, %r28, 1;
	setp.gt.u32 	%p3, %r30, -33554433;
	and.b32  	%r31, %r28, -15728641;
	selp.b32 	%r32, %r31, %r28, %p3;
	mov.b64 	%fd79, {%r29, %r32};
	mul.rn.f64 	%fd80, %fd76, %fd79;
	neg.f64 	%fd81, %fd80;
	fma.rn.f64 	%fd82, %fd76, %fd79, %fd81;
	fma.rn.f64 	%fd83, %fd78, %fd79, %fd82;
	add.f64 	%fd4, %fd80, %fd83;
	sub.f64 	%fd84, %fd80, %fd4;
	add.f64 	%fd5, %fd83, %fd84;
	fma.rn.f64 	%fd85, %fd4, 0d3FF71547652B82FE, 0d4338000000000000;
	{
	.reg .b32 %temp; 
	mov.b64 	{%r13, %temp}, %fd85;
	}
	mov.f64 	%fd86, 0dC338000000000000;
	add.rn.f64 	%fd87, %fd85, %fd86;
	fma.rn.f64 	%fd88, %fd87, 0dBFE62E42FEFA39EF, %fd4;
	fma.rn.f64 	%fd89, %fd87, 0dBC7ABC9E3B39803F, %fd88;
	fma.rn.f64 	%fd90, %fd89, 0d3E5ADE1569CE2BDF, 0d3E928AF3FCA213EA;
	fma.rn.f64 	%fd91, %fd90, %fd89, 0d3EC71DEE62401315;
	fma.rn.f64 	%fd92, %fd91, %fd89, 0d3EFA01997C89EB71;
	fma.rn.f64 	%fd93, %fd92, %fd89, 0d3F2A01A014761F65;
	fma.rn.f64 	%fd94, %fd93, %fd89, 0d3F56C16C1852B7AF;
	fma.rn.f64 	%fd95, %fd94, %fd89, 0d3F81111111122322;
	fma.rn.f64 	%fd96, %fd95, %fd89, 0d3FA55555555502A1;
	fma.rn.f64 	%fd97, %fd96, %fd89, 0d3FC5555555555511;
	fma.rn.f64 	%fd98, %fd97, %fd89, 0d3FE000000000000B;
	fma.rn.f64 	%fd99, %fd98, %fd89, 0d3FF0000000000000;
	fma.rn.f64 	%fd100, %fd99, %fd89, 0d3FF0000000000000;
	{
	.reg .b32 %temp; 
	mov.b64 	{%r14, %temp}, %fd100;
	}
	{
	.reg .b32 %temp; 
	mov.b64 	{%temp, %r15}, %fd100;
	}
	shl.b32 	%r33, %r13, 20;
	add.s32 	%r34, %r33, %r15;
	mov.b64 	%fd108, {%r14, %r34};
	{
	.reg .b32 %temp; 
	mov.b64 	{%temp, %r35}, %fd4;
	}
	mov.b32 	%f2, %r35;
	abs.f32 	%f1, %f2;
	setp.lt.f32 	%p4, %f1, 0f4086232B;
	@%p4 bra 	$L__BB2_7;
	setp.lt.f64 	%p5, %fd4, 0d0000000000000000;
	add.f64 	%fd101, %fd4, 0d7FF0000000000000;
	selp.f64 	%fd108, 0d0000000000000000, %fd101, %p5;
	setp.geu.f32 	%p6, %f1, 0f40874800;
	@%p6 bra 	$L__BB2_7;
	shr.u32 	%r36, %r13, 31;
	add.s32 	%r37, %r13, %r36;
	shr.s32 	%r38, %r37, 1;
	shl.b32 	%r39, %r38, 20;
	add.s32 	%r40, %r15, %r39;
	mov.b64 	%fd102, {%r14, %r40};
	sub.s32 	%r41, %r13, %r38;
	shl.b32 	%r42, %r41, 20;
	add.s32 	%r43, %r42, 1072693248;
	mov.b32 	%r44, 0;
	mov.b64 	%fd103, {%r44, %r43};
	mul.f64 	%fd108, %fd103, %fd102;
$L__BB2_7:
	abs.f64 	%fd104, %fd108;
	setp.eq.f64 	%p7, %fd104, 0d7FF0000000000000;
	fma.rn.f64 	%fd105, %fd108, %fd5, %fd108;
	selp.f64 	%fd106, %fd108, %fd105, %p7;
	st.param.f64 	[func_retval0], %fd106;
	ret;

}


// ===== COMPILED SASS (sm_100) =====

	.target	sm_100

	.elftype	@"ET_EXEC"


//--------------------- .note.nv.tkinfo           --------------------------
	.section	.note.nv.tkinfo,"",@"SHT_NOTE"
	.sectionflags	@"SHF_NOTE_NV_TKINFO"
	.tkinfo
        /*0018*/ 	.word	0x00000002
        /*0030*/ 	.string	""
        /*0030*/ 	.string	"ptxas"
        /*0030*/ 	.string	"Cuda compilation tools, release 13.0, V13.0.88"
        /*0030*/ 	.string	"Build cuda_13.0.r13.0/compiler.36424714_0"
        /*0030*/ 	.string	"-arch sm_100 -m 64 "



//--------------------- .note.nv.cuinfo           --------------------------
	.section	.note.nv.cuinfo,"",@"SHT_NOTE"
	.sectionflags	@"SHF_NOTE_NV_CUINFO"
        /*0018*/ 	.short	0x0002
        /*001a*/ 	.short	0x0064
        /*001c*/ 	.short	0x0082
	.zero		2


//--------------------- .nv.info                  --------------------------
	.section	.nv.info,"",@"SHT_CUDA_INFO"
	.align	4


	//----- nvinfo : EIATTR_REGCOUNT
	.align		4
        /*0000*/ 	.byte	0x04, 0x2f
        /*0002*/ 	.short	(.L_1 - .L_0)
	.align		4
.L_0:
        /*0004*/ 	.word	index@(_Z29kernelgpuQuadrupletbGradient1IdEvPT_S1_S1_S1_S1_S1_S1_S1_S1_S1_S1_PiS2_S2_S2_S2_S2_S2_S2_S1_S1_S2_iiiiii)
        /*0008*/ 	.word	0x00000072


	//----- nvinfo : EIATTR_FRAME_SIZE
	.align		4
.L_1:
        /*000c*/ 	.byte	0x04, 0x11
        /*000e*/ 	.short	(.L_3 - .L_2)
	.align		4
.L_2:
        /*0010*/ 	.word	index@($_Z29kernelgpuQuadrupletbGradient1IdEvPT_S1_S1_S1_S1_S1_S1_S1_S1_S1_S1_PiS2_S2_S2_S2_S2_S2_S2_S1_S1_S2_iiiiii$__internal_accurate_pow)
        /*0014*/ 	.word	0x00000000


	//----- nvinfo : EIATTR_FRAME_SIZE
	.align		4
.L_3:
        /*0018*/ 	.byte	0x04, 0x11
        /*001a*/ 	.short	(.L_5 - .L_4)
	.align		4
.L_4:
        /*001c*/ 	.word	index@($__internal_2_$__cuda_sm20_div_rn_f64_full)
        /*0020*/ 	.word	0x00000000


	//----- nvinfo : EIATTR_FRAME_SIZE
	.align		4
.L_5:
        /*0024*/ 	.byte	0x04, 0x11
        /*0026*/ 	.short	(.L_7 - .L_6)
	.align		4
.L_6:
        /*0028*/ 	.word	index@(_Z29kernelgpuQuadrupletbGradient1IdEvPT_S1_S1_S1_S1_S1_S1_S1_S1_S1_S1_PiS2_S2_S2_S2_S2_S2_S2_S1_S1_S2_iiiiii)
        /*002c*/ 	.word	0x00000000


	//----- nvinfo : EIATTR_REGCOUNT
	.align		4
.L_7:
        /*0030*/ 	.byte	0x04, 0x2f
        /*0032*/ 	.short	(.L_9 - .L_8)
	.align		4
.L_8:
        /*0034*/ 	.word	index@(_Z29kernelgpuQuadrupletbGradient1IfEvPT_S1_S1_S1_S1_S1_S1_S1_S1_S1_S1_PiS2_S2_S2_S2_S2_S2_S2_S1_S1_S2_iiiiii)
        /*0038*/ 	.word	0x00000040


	//----- nvinfo : EIATTR_FRAME_SIZE
	.align		4
.L_9:
        /*003c*/ 	.byte	0x04, 0x11
        /*003e*/ 	.short	(.L_11 - .L_10)
	.align		4
.L_10:
        /*0040*/ 	.word	index@($_Z29kernelgpuQuadrupletbGradient1IfEvPT_S1_S1_S1_S1_S1_S1_S1_S1_S1_S1_PiS2_S2_S2_S2_S2_S2_S2_S1_S1_S2_iiiiii$__internal_accurate_pow)
        /*0044*/ 	.word	0x00000000


	//----- nvinfo : EIATTR_FRAME_SIZE
	.align		4
.L_11:
        /*0048*/ 	.byte	0x04, 0x11
        /*004a*/ 	.short	(.L_13 - .L_12)
	.align		4
.L_12:
        /*004c*/ 	.word	index@($__internal_1_$__cuda_sm3x_div_rn_noftz_f32_slowpath)
        /*0050*/ 	.word	0x00000000


	//----- nvinfo : EIATTR_FRAME_SIZE
	.align		4
.L_13:
        /*0054*/ 	.byte	0x04, 0x11
        /*0056*/ 	.short	(.L_15 - .L_14)
	.align		4
.L_14:
        /*0058*/ 	.word	index@($__internal_0_$__cuda_sm20_div_rn_f64_full)
        /*005c*/ 	.word	0x00000000


	//----- nvinfo : EIATTR_FRAME_SIZE
	.align		4
.L_15:
        /*0060*/ 	.byte	0x04, 0x11
        /*0062*/ 	.short	(.L_17 - .L_16)
	.align		4
.L_16:
        /*0064*/ 	.word	index@(_Z29kernelgpuQuadrupletbGradient1IfEvPT_S1_S1_S1_S1_S1_S1_S1_S1_S1_S1_PiS2_S2_S2_S2_S2_S2_S2_S1_S1_S2_iiiiii)
        /*0068*/ 	.word	0x00000000


	//----- nvinfo : EIATTR_MIN_STACK_SIZE
	.align		4
.L_17:
        /*006c*/ 	.byte	0x04, 0x12
        /*006e*/ 	.short	(.L_19 - .L_18)
	.align		4
.L_18:
        /*0070*/ 	.word	index@(_Z29kernelgpuQuadrupletbGradient1IfEvPT_S1_S1_S1_S1_S1_S1_S1_S1_S1_S1_PiS2_S2_S2_S2_S2_S2_S2_S1_S1_S2_iiiiii)
        /*0074*/ 	.word	0x00000000


	//----- nvinfo : EIATTR_MIN_STACK_SIZE
	.align		4
.L_19:
        /*0078*/ 	.byte	0x04, 0x12
        /*007a*/ 	.short	(.L_21 - .L_20)
	.align		4
.L_20:
        /*007c*/ 	.word	index@(_Z29kernelgpuQuadrupletbGradient1IdEvPT_S1_S1_S1_S1_S1_S1_S1_S1_S1_S1_PiS2_S2_S2_S2_S2_S2_S2_S1_S1_S2_iiiiii)
        /*0080*/ 	.word	0x00000000
.L_21:


//--------------------- .nv.compat                --------------------------
	.section	.nv.compat,"",@"SHT_CUDA_COMPAT_INFO"
	.align	4
        /*0000*/ 	.byte	0x02, 0x09, 0x00, 0x00, 0x02, 0x02, 0x01, 0x00, 0x02, 0x05, 0x05, 0x00, 0x03, 0x07, 0x01, 0x01
        /*0010*/ 	.byte	0x02, 0x03, 0x00, 0x00, 0x02, 0x06, 0x01, 0x00, 0x04, 0x0b, 0x08, 0x00, 0x01, 0x00, 0x00, 0x00
        /*0020*/ 	.byte	0x00, 0x00, 0x00, 0x00


//--------------------- .nv.info._Z29kernelgpuQuadrupletbGradient1IfEvPT_S1_S1_S1_S1_S1_S1_S1_S1_S1_S1_PiS2_S2_S2_S2_S2_S2_S2_S1_S1_S2_iiiiii --------------------------
	.section	.nv.info._Z29kernelgpuQuadrupletbGradient1IfEvPT_S1_S1_S1_S1_S1_S1_S1_S1_S1_S1_PiS2_S2_S2_S2_S2_S2_S2_S1_S1_S2_iiiiii,"",@"SHT_CUDA_INFO"
	.sectionflags	@""
	.align	4


	//----- nvinfo : EIATTR_CUDA_API_VERSION
	.align		4
        /*0000*/ 	.byte	0x04, 0x37
        /*0002*/ 	.short	(.L_23 - .L_22)
.L_22:
        /*0004*/ 	.word	0x00000082


	//----- nvinfo : EIATTR_KPARAM_INFO
	.align		4
.L_23:
        /*0008*/ 	.byte	0x04, 0x17
        /*000a*/ 	.short	(.L_25 - .L_24)
.L_24:
        /*000c*/ 	.word	0x00000000
        /*0010*/ 	.short	0x001b
        /*0012*/ 	.short	0x00c4
        /*0014*/ 	.byte	0x00, 0xf0, 0x11, 0x00


	//----- nvinfo : EIATTR_KPARAM_INFO
	.align		4
.L_25:
        /*0018*/ 	.byte	0x04, 0x17
        /*001a*/ 	.short	(.L_27 - .L_26)
.L_26:
        /*001c*/ 	.word	0x00000000
        /*0020*/ 	.short	0x001a
        /*0022*/ 	.short	0x00c0
        /*0024*/ 	.byte	0x00, 0xf0, 0x11, 0x00


	//----- nvinfo : EIATTR_KPARAM_INFO
	.align		4
.L_27:
        /*0028*/ 	.byte	0x04, 0x17
        /*002a*/ 	.short	(.L_29 - .L_28)
.L_28:
        /*002c*/ 	.word	0x00000000
        /*0030*/ 	.short	0x0019
        /*0032*/ 	.short	0x00bc
        /*0034*/ 	.byte	0x00, 0xf0, 0x11, 0x00


	//----- nvinfo : EIATTR_KPARAM_INFO
	.align		4
.L_29:
        /*0038*/ 	.byte	0x04, 0x17
        /*003a*/ 	.short	(.L_31 - .L_30)
.L_30:
        /*003c*/ 	.word	0x00000000
        /*0040*/ 	.short	0x0018
        /*0042*/ 	.short	0x00b8
        /*0044*/ 	.byte	0x00, 0xf0, 0x11, 0x00


	//----- nvinfo : EIATTR_KPARAM_INFO
	.align		4
.L_31:
        /*0048*/ 	.byte	0x04, 0x17
        /*004a*/ 	.short	(.L_33 - .L_32)
.L_32:
        /*004c*/ 	.word	0x00000000
        /*0050*/ 	.short	0x0017
        /*0052*/ 	.short	0x00b4
        /*0054*/ 	.byte	0x00, 0xf0, 0x11, 0x00


	//----- nvinfo : EIATTR_KPARAM_INFO
	.align		4
.L_33:
        /*0058*/ 	.byte	0x04, 0x17
        /*005a*/ 	.short	(.L_35 - .L_34)
.L_34:
        /*005c*/ 	.word	0x00000000
        /*0060*/ 	.short	0x0016
        /*0062*/ 	.short	0x00b0
        /*0064*/ 	.byte	0x00, 0xf0, 0x11, 0x00


	//----- nvinfo : EIATTR_KPARAM_INFO
	.align		4
.L_35:
        /*0068*/ 	.byte	0x04, 0x17
        /*006a*/ 	.short	(.L_37 - .L_36)
.L_36:
        /*006c*/ 	.word	0x00000000
        /*0070*/ 	.short	0x0015
        /*0072*/ 	.short	0x00a8
        /*0074*/ 	.byte	0x00, 0xf5, 0x21, 0x00


	//----- nvinfo : EIATTR_KPARAM_INFO
	.align		4
.L_37:
        /*0078*/ 	.byte	0x04, 0x17
        /*007a*/ 	.short	(.L_39 - .L_38)
.L_38:
        /*007c*/ 	.word	0x00000000
        /*0080*/ 	.short	0x0014
        /*0082*/ 	.short	0x00a0
        /*0084*/ 	.byte	0x00, 0xf5, 0x21, 0x00


	//----- nvinfo : EIATTR_KPARAM_INFO
	.align		4
.L_39:
        /*0088*/ 	.byte	0x04, 0x17
        /*008a*/ 	.short	(.L_41 - .L_40)
.L_40:
        /*008c*/ 	.word	0x00000000
        /*0090*/ 	.short	0x0013
        /*0092*/ 	.short	0x0098
        /*0094*/ 	.byte	0x00, 0xf5, 0x21, 0x00


	//----- nvinfo : EIATTR_KPARAM_INFO
	.align		4
.L_41:
        /*0098*/ 	.byte	0x04, 0x17
        /*009a*/ 	.short	(.L_43 - .L_42)
.L_42:
        /*009c*/ 	.word	0x00000000
        /*00a0*/ 	.short	0x0012
        /*00a2*/ 	.short	0x0090
        /*00a4*/ 	.byte	0x00, 0xf5, 0x21, 0x00


	//----- nvinfo : EIATTR_KPARAM_INFO
	.align		4
.L_43:
        /*00a8*/ 	.byte	0x04, 0x17
        /*00aa*/ 	.short	(.L_45 - .L_44)
.L_44:
        /*00ac*/ 	.word	0x00000000
        /*00b0*/ 	.short	0x0011
        /*00b2*/ 	.short	0x0088
        /*00b4*/ 	.byte	0x00, 0xf5, 0x21, 0x00


	//----- nvinfo : EIATTR_KPARAM_INFO
	.align		4
.L_45:
        /*00b8*/ 	.byte	0x04, 0x17
        /*00ba*/ 	.short	(.L_47 - .L_46)
.L_46:
        /*00bc*/ 	.word	0x00000000
        /*00c0*/ 	.short	0x0010
        /*00c2*/ 	.short	0x0080
        /*00c4*/ 	.byte	0x00, 0xf5, 0x21, 0x00


	//----- nvinfo : EIATTR_KPARAM_INFO
	.align		4
.L_47:
        /*00c8*/ 	.byte	0x04, 0x17
        /*00ca*/ 	.short	(.L_49 - .L_48)
.L_48:
        /*00cc*/ 	.word	0x00000000
        /*00d0*/ 	.short	0x000f
        /*00d2*/ 	.short	0x0078
        /*00d4*/ 	.byte	0x00, 0xf5, 0x21, 0x00


	//----- nvinfo : EIATTR_KPARAM_INFO
	.align		4
.L_49:
        /*00d8*/ 	.byte	0x04, 0x17
        /*00da*/ 	.short	(.L_51 - .L_50)
.L_50:
        /*00dc*/ 	.word	0x00000000
        /*00e0*/ 	.short	0x000e
        /*00e2*/ 	.short	0x0070
        /*00e4*/ 	.byte	0x00, 0xf5, 0x21, 0x00


	//----- nvinfo : EIATTR_KPARAM_INFO
	.align		4
.L_51:
        /*00e8*/ 	.byte	0x04, 0x17
        /*00ea*/ 	.short	(.L_53 - .L_52)
.L_52:
        /*00ec*/ 	.word	0x00000000
        /*00f0*/ 	.short	0x000d
        /*00f2*/ 	.short	0x0068
        /*00f4*/ 	.byte	0x00, 0xf5, 0x21, 0x00


	//----- nvinfo : EIATTR_KPARAM_INFO
	.align		4
.L_53:
        /*00f8*/ 	.byte	0x04, 0x17
        /*00fa*/ 	.short	(.L_55 - .L_54)
.L_54:
        /*00fc*/ 	.word	0x00000000
        /*0100*/ 	.short	0x000c
        /*0102*/ 	.short	0x0060
        /*0104*/ 	.byte	0x00, 0xf5, 0x21, 0x00


	//----- nvinfo : EIATTR_KPARAM_INFO
	.align		4
.L_55:
        /*0108*/ 	.byte	0x04, 0x17
        /*010a*/ 	.short	(.L_57 - .L_56)
.L_56:
        /*010c*/ 	.word	0x00000000
        /*0110*/ 	.short	0x000b
        /*0112*/ 	.short	0x0058
        /*0114*/ 	.byte	0x00, 0xf5, 0x21, 0x00


	//----- nvinfo : EIATTR_KPARAM_INFO
	.align		4
.L_57:
        /*0118*/ 	.byte	0x04, 0x17
        /*011a*/ 	.short	(.L_59 - .L_58)
.L_58:
        /*011c*/ 	.word	0x00000000
        /*0120*/ 	.short	0x000a
        /*0122*/ 	.short	0x0050
        /*0124*/ 	.byte	0x00, 0xf5, 0x21, 0x00


	//----- nvinfo : EIATTR_KPARAM_INFO
	.align		4
.L_59:
        /*0128*/ 	.byte	0x04, 0x17
        /*012a*/ 	.short	(.L_61 - .L_60)
.L_60:
        /*012c*/ 	.word	0x00000000
        /*0130*/ 	.short	0x0009
        /*0132*/ 	.short	0x0048
        /*0134*/ 	.byte	0x00, 0xf5, 0x21, 0x00


	//----- nvinfo : EIATTR_KPARAM_INFO
	.align		4
.L_61:
        /*0138*/ 	.byte	0x04, 0x17
        /*013a*/ 	.short	(.L_63 - .L_62)
.L_62:
        /*013c*/ 	.word	0x00000000
        /*0140*/ 	.short	0x0008
        /*0142*/ 	.short	0x0040
        /*0144*/ 	.byte	0x00, 0xf5, 0x21, 0x00


	//----- nvinfo : EIATTR_KPARAM_INFO
	.align		4
.L_63:
        /*0148*/ 	.byte	0x04, 0x17
        /*014a*/ 	.short	(.L_65 - .L_64)
.L_64:
        /*014c*/ 	.word	0x00000000
        /*0150*/ 	.short	0x0007
        /*0152*/ 	.short	0x0038
        /*0154*/ 	.byte	0x00, 0xf5, 0x21, 0x00


	//----- nvinfo : EIATTR_KPARAM_INFO
	.align		4
.L_65:
        /*0158*/ 	.byte	0x04, 0x17
        /*015a*/ 	.short	(.L_67 - .L_66)
.L_66:
        /*015c*/ 	.word	0x00000000
        /*0160*/ 	.short	0x0006
        /*0162*/ 	.short	0x0030
        /*0164*/ 	.byte	0x00, 0xf5, 0x21, 0x00


	//----- nvinfo : EIATTR_KPARAM_INFO
	.align		4
.L_67:
        /*0168*/ 	.byte	0x04, 0x17
        /*016a*/ 	.short	(.L_69 - .L_68)
.L_68:
        /*016c*/ 	.word	0x00000000
        /*0170*/ 	.short	0x0005
        /*0172*/ 	.short	0x0028
        /*0174*/ 	.byte	0x00, 0xf5, 0x21, 0x00


	//----- nvinfo : EIATTR_KPARAM_INFO
	.align		4
.L_69:
        /*0178*/ 	.byte	0x04, 0x17
        /*017a*/ 	.short	(.L_71 - .L_70)
.L_70:
        /*017c*/ 	.word	0x00000000
        /*0180*/ 	.short	0x0004
        /*0182*/ 	.short	0x0020
        /*0184*/ 	.byte	0x00, 0xf5, 0x21, 0x00


	//----- nvinfo : EIATTR_KPARAM_INFO
	.align		4
.L_71:
        /*0188*/ 	.byte	0x04, 0x17
        /*018a*/ 	.short	(.L_73 - .L_72)
.L_72:
        /*018c*/ 	.word	0x00000000
        /*0190*/ 	.short	0x0003
        /*0192*/ 	.short	0x0018
        /*0194*/ 	.byte	0x00, 0xf5, 0x21, 0x00


	//----- nvinfo : EIATTR_KPARAM_INFO
	.align		4
.L_73:
        /*0198*/ 	.byte	0x04, 0x17
        /*019a*/ 	.short	(.L_75 - .L_74)
.L_74:
        /*019c*/ 	.word	0x00000000
        /*01a0*/ 	.short	0x0002
        /*01a2*/ 	.short	0x0010
        /*01a4*/ 	.byte	0x00, 0xf5, 0x21, 0x00


	//----- nvinfo : EIATTR_KPARAM_INFO
	.align		4
.L_75:
        /*01a8*/ 	.byte	0x04, 0x17
        /*01aa*/ 	.short	(.L_77 - .L_76)
.L_76:
        /*01ac*/ 	.word	0x00000000
        /*01b0*/ 	.short	0x0001
        /*01b2*/ 	.short	0x0008
        /*01b4*/ 	.byte	0x00, 0xf5, 0x21, 0x00


	//----- nvinfo : EIATTR_KPARAM_INFO
	.align		4
.L_77:
        /*01b8*/ 	.byte	0x04, 0x17
        /*01ba*/ 	.short	(.L_79 - .L_78)
.L_78:
        /*01bc*/ 	.word	0x00000000
        /*01c0*/ 	.short	0x0000
        /*01c2*/ 	.short	0x0000
        /*01c4*/ 	.byte	0x00, 0xf5, 0x21, 0x00


	//----- nvinfo : EIATTR_SPARSE_MMA_MASK
	.align		4
.L_79:
        /*01c8*/ 	.byte	0x03, 0x50
        /*01ca*/ 	.short	0x0000


	//----- nvinfo : EIATTR_MAXREG_COUNT
	.align		4
        /*01cc*/ 	.byte	0x03, 0x1b
        /*01ce*/ 	.short	0x00ff


	//----- nvinfo : EIATTR_MERCURY_ISA_VERSION
	.align		4
        /*01d0*/ 	.byte	0x03, 0x5f
        /*01d2*/ 	.short	0x0101


	//----- nvinfo : EIATTR_VRC_CTA_INIT_COUNT
	.align		4
        /*01d4*/ 	.byte	0x02, 0x4a
	.zero		1
	.zero		1


	//----- nvinfo : EIATTR_EXIT_INSTR_OFFSETS
	.align		4
        /*01d8*/ 	.byte	0x04, 0x1c
        /*01da*/ 	.short	(.L_81 - .L_80)


	//   ....[0]....
.L_80:
        /*01dc*/ 	.word	0x00000080


	//   ....[1]....
        /*01e0*/ 	.word	0x00002070


	//----- nvinfo : EIATTR_CRS_STACK_SIZE
	.align		4
.L_81:
        /*01e4*/ 	.byte	0x04, 0x1e
        /*01e6*/ 	.short	(.L_83 - .L_82)
.L_82:
        /*01e8*/ 	.word	0x00000000


	//----- nvinfo : EIATTR_CBANK_PARAM_SIZE
	.align		4
.L_83:
        /*01ec*/ 	.byte	0x03, 0x19
        /*01ee*/ 	.short	0x00c8


	//----- nvinfo : EIATTR_PARAM_CBANK
	.align		4
        /*01f0*/ 	.byte	0x04, 0x0a
        /*01f2*/ 	.short	(.L_85 - .L_84)
	.align		4
.L_84:
        /*01f4*/ 	.word	index@(.nv.constant0._Z29kernelgpuQuadrupletbGradient1IfEvPT_S1_S1_S1_S1_S1_S1_S1_S1_S1_S1_PiS2_S2_S2_S2_S2_S2_S2_S1_S1_S2_iiiiii)
        /*01f8*/ 	.short	0x0380
        /*01fa*/ 	.short	0x00c8


	//----- nvinfo : EIATTR_SW_WAR
	.align		4
.L_85:
        /*01fc*/ 	.byte	0x04, 0x36
        /*01fe*/ 	.short	(.L_87 - .L_86)
.L_86:
        /*0200*/ 	.word	0x00000008
.L_87:


//--------------------- .nv.info._Z29kernelgpuQuadrupletbGradient1IdEvPT_S1_S1_S1_S1_S1_S1_S1_S1_S1_S1_PiS2_S2_S2_S2_S2_S2_S2_S1_S1_S2_iiiiii --------------------------
	.section	.nv.info._Z29kernelgpuQuadrupletbGradient1IdEvPT_S1_S1_S1_S1_S1_S1_S1_S1_S1_S1_PiS2_S2_S2_S2_S2_S2_S2_S1_S1_S2_iiiiii,"",@"SHT_CUDA_INFO"
	.sectionflags	@""
	.align	4


	//----- nvinfo : EIATTR_CUDA_API_VERSION
	.align		4
        /*0000*/ 	.byte	0x04, 0x37
        /*0002*/ 	.short	(.L_89 - .L_88)
.L_88:
        /*0004*/ 	.word	0x00000082


	//----- nvinfo : EIATTR_KPARAM_INFO
	.align		4
.L_89:
        /*0008*/ 	.byte	0x04, 0x17
        /*000a*/ 	.short	(.L_91 - .L_90)
.L_90:
        /*000c*/ 	.word	0x00000000
        /*0010*/ 	.short	0x001b
        /*0012*/ 	.short	0x00c4
        /*0014*/ 	.byte	0x00, 0xf0, 0x11, 0x00


	//----- nvinfo : EIATTR_KPARAM_INFO
	.align		4
.L_91:
        /*0018*/ 	.byte	0x04, 0x17
        /*001a*/ 	.short	(.L_93 - .L_92)
.L_92:
        /*001c*/ 	.word	0x00000000
        /*0020*/ 	.short	0x001a
        /*0022*/ 	.short	0x00c0
        /*0024*/ 	.byte	0x00, 0xf0, 0x11, 0x00


	//----- nvinfo : EIATTR_KPARAM_INFO
	.align		4
.L_93:
        /*0028*/ 	.byte	0x04, 0x17
        /*002a*/ 	.short	(.L_95 - .L_94)
.L_94:
        /*002c*/ 	.word	0x00000000
        /*0030*/ 	.short	0x0019
        /*0032*/ 	.short	0x00bc
        /*0034*/ 	.byte	0x00, 0xf0, 0x11, 0x00


	//----- nvinfo : EIATTR_KPARAM_INFO
	.align		4
.L_95:
        /*0038*/ 	.byte	0x04, 0x17
        /*003a*/ 	.short	(.L_97 - .L_96)
.L_96:
        /*003c*/ 	.word	0x00000000
        /*0040*/ 	.short	0x0018
        /*0042*/ 	.short	0x00b8
        /*0044*/ 	.byte	0x00, 0xf0, 0x11, 0x00


	//----- nvinfo : EIATTR_KPARAM_INFO
	.align		4
.L_97:
        /*0048*/ 	.byte	0x04, 0x17
        /*004a*/ 	.short	(.L_99 - .L_98)
.L_98:
        /*004c*/ 	.word	0x00000000
        /*0050*/ 	.short	0x0017
        /*0052*/ 	.short	0x00b4
        /*0054*/ 	.byte	0x00, 0xf0, 0x11, 0x00


	//----- nvinfo : EIATTR_KPARAM_INFO
	.align		4
.L_99:
        /*0058*/ 	.byte	0x04, 0x17
        /*005a*/ 	.short	(.L_101 - .L_100)
.L_100:
        /*005c*/ 	.word	0x00000000
        /*0060*/ 	.short	0x0016
        /*0062*/ 	.short	0x00b0
        /*0064*/ 	.byte	0x00, 0xf0, 0x11, 0x00


	//----- nvinfo : EIATTR_KPARAM_INFO
	.align		4
.L_101:
        /*0068*/ 	.byte	0x04, 0x17
        /*006a*/ 	.short	(.L_103 - .L_102)
.L_102:
        /*006c*/ 	.word	0x00000000
        /*0070*/ 	.short	0x0015
        /*0072*/ 	.short	0x00a8
        /*0074*/ 	.byte	0x00, 0xf5, 0x21, 0x00


	//----- nvinfo : EIATTR_KPARAM_INFO
	.align		4
.L_103:
        /*0078*/ 	.byte	0x04, 0x17
        /*007a*/ 	.short	(.L_105 - .L_104)
.L_104:
        /*007c*/ 	.word	0x00000000
        /*0080*/ 	.short	0x0014
        /*0082*/ 	.short	0x00a0
        /*0084*/ 	.byte	0x00, 0xf5, 0x21, 0x00


	//----- nvinfo : EIATTR_KPARAM_INFO
	.align		4
.L_105:
        /*0088*/ 	.byte	0x04, 0x17
        /*008a*/ 	.short	(.L_107 - .L_106)
.L_106:
        /*008c*/ 	.word	0x00000000
        /*0090*/ 	.short	0x0013
        /*0092*/ 	.short	0x0098
        /*0094*/ 	.byte	0x00, 0xf5, 0x21, 0x00


	//----- nvinfo : EIATTR_KPARAM_INFO
	.align		4
.L_107:
        /*0098*/ 	.byte	0x04, 0x17
        /*009a*/ 	.short	(.L_109 - .L_108)
.L_108:
        /*009c*/ 	.word	0x00000000
        /*00a0*/ 	.short	0x0012
        /*00a2*/ 	.short	0x0090
        /*00a4*/ 	.byte	0x00, 0xf5, 0x21, 0x00


	//----- nvinfo : EIATTR_KPARAM_INFO
	.align		4
.L_109:
        /*00a8*/ 	.byte	0x04, 0x17
        /*00aa*/ 	.short	(.L_111 - .L_110)
.L_110:
        /*00ac*/ 	.word	0x00000000
        /*00b0*/ 	.short	0x0011
        /*00b2*/ 	.short	0x0088
        /*00b4*/ 	.byte	0x00, 0xf5, 0x21, 0x00


	//----- nvinfo : EIATTR_KPARAM_INFO
	.align		4
.L_111:
        /*00b8*/ 	.byte	0x04, 0x17
        /*00ba*/ 	.short	(.L_113 - .L_112)
.L_112:
        /*00bc*/ 	.word	0x00000000
        /*00c0*/ 	.short	0x0010
        /*00c2*/ 	.short	0x0080
        /*00c4*/ 	.byte	0x00, 0xf5, 0x21, 0x00


	//----- nvinfo : EIATTR_KPARAM_INFO
	.align		4
.L_113:
        /*00c8*/ 	.byte	0x04, 0x17
        /*00ca*/ 	.short	(.L_115 - .L_114)
.L_114:
        /*00cc*/ 	.word	0x00000000
        /*00d0*/ 	.short	0x000f
        /*00d2*/ 	.short	0x0078
        /*00d4*/ 	.byte	0x00, 0xf5, 0x21, 0x00


	//----- nvinfo : EIATTR_KPARAM_INFO
	.align		4
.L_115:
        /*00d8*/ 	.byte	0x04, 0x17
        /*00da*/ 	.short	(.L_117 - .L_116)
.L_116:
        /*00dc*/ 	.word	0x00000000
        /*00e0*/ 	.short	0x000e
        /*00e2*/ 	.short	0x0070
        /*00e4*/ 	.byte	0x00, 0xf5, 0x21, 0x00


	//----- nvinfo : EIATTR_KPARAM_INFO
	.align		4
.L_117:
        /*00e8*/ 	.byte	0x04, 0x17
        /*00ea*/ 	.short	(.L_119 - .L_118)
.L_118:
        /*00ec*/ 	.word	0x00000000
        /*00f0*/ 	.short	0x000d
        /*00f2*/ 	.short	0x0068
        /*00f4*/ 	.byte	0x00, 0xf5, 0x21, 0x00


	//----- nvinfo : EIATTR_KPARAM_INFO
	.align		4
.L_119:
        /*00f8*/ 	.byte	0x04, 0x17
        /*00fa*/ 	.short	(.L_121 - .L_120)
.L_120:
        /*00fc*/ 	.word	0x00000000
        /*0100*/ 	.short	0x000c
        /*0102*/ 	.short	0x0060
        /*0104*/ 	.byte	0x00, 0xf5, 0x21, 0x00


	//----- nvinfo : EIATTR_KPARAM_INFO
	.align		4
.L_121:
        /*0108*/ 	.byte	0x04, 0x17
        /*010a*/ 	.short	(.L_123 - .L_122)
.L_122:
        /*010c*/ 	.word	0x00000000
        /*0110*/ 	.short	0x000b
        /*0112*/ 	.short	0x0058
        /*0114*/ 	.byte	0x00, 0xf5, 0x21, 0x00


	//----- nvinfo : EIATTR_KPARAM_INFO
	.align		4
.L_123:
        /*0118*/ 	.byte	0x04, 0x17
        /*011a*/ 	.short	(.L_125 - .L_124)
.L_124:
        /*011c*/ 	.word	0x00000000
        /*0120*/ 	.short	0x000a
        /*0122*/ 	.short	0x0050
        /*0124*/ 	.byte	0x00, 0xf5, 0x21, 0x00


	//----- nvinfo : EIATTR_KPARAM_INFO
	.align		4
.L_125:
        /*0128*/ 	.byte	0x04, 0x17
        /*012a*/ 	.short	(.L_127 - .L_126)
.L_126:
        /*012c*/ 	.word	0x00000000
        /*0130*/ 	.short	0x0009
        /*0132*/ 	.short	0x0048
        /*0134*/ 	.byte	0x00, 0xf5, 0x21, 0x00


	//----- nvinfo : EIATTR_KPARAM_INFO
	.align		4
.L_127:
        /*0138*/ 	.byte	0x04, 0x17
        /*013a*/ 	.short	(.L_129 - .L_128)
.L_128:
        /*013c*/ 	.word	0x00000000
        /*0140*/ 	.short	0x0008
        /*0142*/ 	.short	0x0040
        /*0144*/ 	.byte	0x00, 0xf5, 0x21, 0x00


	//----- nvinfo : EIATTR_KPARAM_INFO
	.align		4
.L_129:
        /*0148*/ 	.byte	0x04, 0x17
        /*014a*/ 	.short	(.L_131 - .L_130)
.L_130:
        /*014c*/ 	.word	0x00000000
        /*0150*/ 	.short	0x0007
        /*0152*/ 	.short	0x0038
        /*0154*/ 	.byte	0x00, 0xf5, 0x21, 0x00


	//----- nvinfo : EIATTR_KPARAM_INFO
	.align		4
.L_131:
        /*0158*/ 	.byte	0x04, 0x17
        /*015a*/ 	.short	(.L_133 - .L_132)
.L_132:
        /*015c*/ 	.word	0x00000000
        /*0160*/ 	.short	0x0006
        /*0162*/ 	.short	0x0030
        /*0164*/ 	.byte	0x00, 0xf5, 0x21, 0x00


	//----- nvinfo : EIATTR_KPARAM_INFO
	.align		4
.L_133:
        /*0168*/ 	.byte	0x04, 0x17
        /*016a*/ 	.short	(.L_135 - .L_134)
.L_134:
        /*016c*/ 	.word	0x00000000
        /*0170*/ 	.short	0x0005
        /*0172*/ 	.short	0x0028
        /*0174*/ 	.byte	0x00, 0xf5, 0x21, 0x00


	//----- nvinfo : EIATTR_KPARAM_INFO
	.align		4
.L_135:
        /*0178*/ 	.byte	0x04, 0x17
        /*017a*/ 	.short	(.L_137 - .L_136)
.L_136:
        /*017c*/ 	.word	0x00000000
        /*0180*/ 	.short	0x0004
        /*0182*/ 	.short	0x0020
        /*0184*/ 	.byte	0x00, 0xf5, 0x21, 0x00


	//----- nvinfo : EIATTR_KPARAM_INFO
	.align		4
.L_137:
        /*0188*/ 	.byte	0x04, 0x17
        /*018a*/ 	.short	(.L_139 - .L_138)
.L_138:
        /*018c*/ 	.word	0x00000000
        /*0190*/ 	.short	0x0003
        /*0192*/ 	.short	0x0018
        /*0194*/ 	.byte	0x00, 0xf5, 0x21, 0x00


	//----- nvinfo : EIATTR_KPARAM_INFO
	.align		4
.L_139:
        /*0198*/ 	.byte	0x04, 0x17
        /*019a*/ 	.short	(.L_141 - .L_140)
.L_140:
        /*019c*/ 	.word	0x00000000
        /*01a0*/ 	.short	0x0002
        /*01a2*/ 	.short	0x0010
        /*01a4*/ 	.byte	0x00, 0xf5, 0x21, 0x00


	//----- nvinfo : EIATTR_KPARAM_INFO
	.align		4
.L_141:
        /*01a8*/ 	.byte	0x04, 0x17
        /*01aa*/ 	.short	(.L_143 - .L_142)
.L_142:
        /*01ac*/ 	.word	0x00000000
        /*01b0*/ 	.short	0x0001
        /*01b2*/ 	.short	0x0008
        /*01b4*/ 	.byte	0x00, 0xf5, 0x21, 0x00


	//----- nvinfo : EIATTR_KPARAM_INFO
	.align		4
.L_143:
        /*01b8*/ 	.byte	0x04, 0x17
        /*01ba*/ 	.short	(.L_145 - .L_144)
.L_144:
        /*01bc*/ 	.word	0x00000000
        /*01c0*/ 	.short	0x0000
        /*01c2*/ 	.short	0x0000
        /*01c4*/ 	.byte	0x00, 0xf5, 0x21, 0x00


	//----- nvinfo : EIATTR_SPARSE_MMA_MASK
	.align		4
.L_145:
        /*01c8*/ 	.byte	0x03, 0x50
        /*01ca*/ 	.short	0x0000


	//----- nvinfo : EIATTR_MAXREG_COUNT
	.align		4
        /*01cc*/ 	.byte	0x03, 0x1b
        /*01ce*/ 	.short	0x00ff


	//----- nvinfo : EIATTR_MERCURY_ISA_VERSION
	.align		4
        /*01d0*/ 	.byte	0x03, 0x5f
        /*01d2*/ 	.short	0x0101


	//----- nvinfo : EIATTR_VRC_CTA_INIT_COUNT
	.align		4
        /*01d4*/ 	.byte	0x02, 0x4a
	.zero		1
	.zero		1


	//----- nvinfo : EIATTR_EXIT_INSTR_OFFSETS
	.align		4
        /*01d8*/ 	.byte	0x04, 0x1c
        /*01da*/ 	.short	(.L_147 - .L_146)


	//   ....[0]....
.L_146:
        /*01dc*/ 	.word	0x00000080


	//   ....[1]....
        /*01e0*/ 	.word	0x000020f0


	//----- nvinfo : EIATTR_CRS_STACK_SIZE
	.align		4
.L_147:
        /*01e4*/ 	.byte	0x04, 0x1e
        /*01e6*/ 	.short	(.L_149 - .L_148)
.L_148:
        /*01e8*/ 	.word	0x00000000


	//----- nvinfo : EIATTR_CBANK_PARAM_SIZE
	.align		4
.L_149:
        /*01ec*/ 	.byte	0x03, 0x19
        /*01ee*/ 	.short	0x00c8


	//----- nvinfo : EIATTR_PARAM_CBANK
	.align		4
        /*01f0*/ 	.byte	0x04, 0x0a
        /*01f2*/ 	.short	(.L_151 - .L_150)
	.align		4
.L_150:
        /*01f4*/ 	.word	index@(.nv.constant0._Z29kernelgpuQuadrupletbGradient1IdEvPT_S1_S1_S1_S1_S1_S1_S1_S1_S1_S1_PiS2_S2_S2_S2_S2_S2_S2_S1_S1_S2_iiiiii)
        /*01f8*/ 	.short	0x0380
        /*01fa*/ 	.short	0x00c8


	//----- nvinfo : EIATTR_SW_WAR
	.align		4
.L_151:
        /*01fc*/ 	.byte	0x04, 0x36
        /*01fe*/ 	.short	(.L_153 - .L_152)
.L_152:
        /*0200*/ 	.word	0x00000008
.L_153:


//--------------------- .nv.callgraph             --------------------------
	.section	.nv.callgraph,"",@"SHT_CUDA_CALLGRAPH"
	.align	4
	.sectionentsize	8
	.align		4
        /*0000*/ 	.word	0x00000000
	.align		4
        /*0004*/ 	.word	0xffffffff
	.align		4
        /*0008*/ 	.word	0x00000000
	.align		4
        /*000c*/ 	.word	0xfffffffe
	.align		4
        /*0010*/ 	.word	0x00000000
	.align		4
        /*0014*/ 	.word	0xfffffffd
	.align		4
        /*0018*/ 	.word	0x00000000
	.align		4
        /*001c*/ 	.word	0xfffffffc


//--------------------- .text._Z29kernelgpuQuadrupletbGradient1IfEvPT_S1_S1_S1_S1_S1_S1_S1_S1_S1_S1_PiS2_S2_S2_S2_S2_S2_S2_S1_S1_S2_iiiiii --------------------------
	.section	.text._Z29kernelgpuQuadrupletbGradient1IfEvPT_S1_S1_S1_S1_S1_S1_S1_S1_S1_S1_PiS2_S2_S2_S2_S2_S2_S2_S1_S1_S2_iiiiii,"ax",@progbits
	.align	128
        .global         _Z29kernelgpuQuadrupletbGradient1IfEvPT_S1_S1_S1_S1_S1_S1_S1_S1_S1_S1_PiS2_S2_S2_S2_S2_S2_S2_S1_S1_S2_iiiiii
        .type           _Z29kernelgpuQuadrupletbGradient1IfEvPT_S1_S1_S1_S1_S1_S1_S1_S1_S1_S1_PiS2_S2_S2_S2_S2_S2_S2_S1_S1_S2_iiiiii,@function
        .size           _Z29kernelgpuQuadrupletbGradient1IfEvPT_S1_S1_S1_S1_S1_S1_S1_S1_S1_S1_PiS2_S2_S2_S2_S2_S2_S2_S1_S1_S2_iiiiii,(.L_x_85 - _Z29kernelgpuQuadrupletbGradient1IfEvPT_S1_S1_S1_S1_S1_S1_S1_S1_S1_S1_PiS2_S2_S2_S2_S2_S2_S2_S1_S1_S2_iiiiii)
        .other          _Z29kernelgpuQuadrupletbGradient1IfEvPT_S1_S1_S1_S1_S1_S1_S1_S1_S1_S1_PiS2_S2_S2_S2_S2_S2_S2_S1_S1_S2_iiiiii,@"STO_CUDA_ENTRY STV_DEFAULT"
_Z29kernelgpuQuadrupletbGradient1IfEvPT_S1_S1_S1_S1_S1_S1_S1_S1_S1_S1_PiS2_S2_S2_S2_S2_S2_S2_S1_S1_S2_iiiiii:
.text._Z29kernelgpuQuadrupletbGradient1IfEvPT_S1_S1_S1_S1_S1_S1_S1_S1_S1_S1_PiS2_S2_S2_S2_S2_S2_S2_S1_S1_S2_iiiiii:
[----:B------:R-:W-:Y:S01]  /*0000*/  LDC R1, c[0x0][0x37c] ;  /* 0x0000df00ff017b82 */ /* 0x000fe20000000800 */
[----:B------:R-:W0:Y:S07]  /*0010*/  S2R R0, SR_TID.X ;  /* 0x0000000000007919 */ /* 0x000e2e0000002100 */
[----:B------:R-:W0:Y:S01]  /*0020*/  S2UR UR5, SR_CTAID.X ;  /* 0x00000000000579c3 */ /* 0x000e220000002500 */
[----:B------:R-:W1:Y:S01]  /*0030*/  LDCU UR4, c[0x0][0x360] ;  /* 0x00006c00ff0477ac */ /* 0x000e620008000800 */
[----:B------:R-:W2:Y:S01]  /*0040*/  LDCU UR6, c[0x0][0x444] ;  /* 0x00008880ff0677ac */ /* 0x000ea20008000800 */
[----:B0-----:R-:W-:-:S04]  /*0050*/  IMAD R0, R0, UR5, RZ ;  /* 0x0000000500007c24 */ /* 0x001fc8000f8e02ff */
[----:B-1----:R-:W-:-:S05]  /*0060*/  IMAD R3, R0, UR4, RZ ;  /* 0x0000000400037c24 */ /* 0x002fca000f8e02ff */
[----:B--2---:R-:W-:-:S13]  /*0070*/  ISETP.GE.AND P0, PT, R3, UR6, PT ;  /* 0x0000000603007c0c */ /* 0x004fda000bf06270 */
[----:B------:R-:W-:Y:S05]  /*0080*/  @P0 EXIT ;  /* 0x000000000000094d */ /* 0x000fea0003800000 */
[----:B------:R-:W0:Y:S01]  /*0090*/  LDCU UR5, c[0x0][0x370] ;  /* 0x00006e00ff0577ac */ /* 0x000e220008000800 */
[----:B------:R-:W1:Y:S01]  /*00a0*/  LDCU.64 UR6, c[0x0][0x358] ;  /* 0x00006b00ff0677ac */ /* 0x000e620008000a00 */
[----:B------:R-:W2:Y:S01]  /*00b0*/  LDCU UR12, c[0x0][0x444] ;  /* 0x00008880ff0c77ac */ /* 0x000ea20008000800 */
[----:B0-----:R-:W-:-:S12]  /*00c0*/  UIMAD UR4, UR4, UR5, URZ ;  /* 0x00000005040472a4 */ /* 0x001fd8000f8e02ff */
.L_x_28:
[----:B0-----:R-:W0:Y:S01]  /*00d0*/  LDC.64 R16, c[0x0][0x3a0] ;  /* 0x0000e800ff107b82 */ /* 0x001e220000000a00 */
[----:B------:R-:W-:-:S07]  /*00e0*/  IMAD R5, R3, 0x3, RZ ;  /* 0x0000000303057824 */ /* 0x000fce00078e02ff */
[----:B------:R-:W3:Y:S08]  /*00f0*/  LDC.64 R20, c[0x0][0x3a8] ;  /* 0x0000ea00ff147b82 */ /* 0x000ef00000000a00 */
[----:B------:R-:W4:Y:S01]  /*0100*/  LDC.64 R22, c[0x0][0x3b0] ;  /* 0x0000ec00ff167b82 */ /* 0x000f220000000a00 */
[----:B0-----:R-:W-:-:S05]  /*0110*/  IMAD.WIDE R16, R5, 0x4, R16 ;  /* 0x0000000405107825 */ /* 0x001fca00078e0210 */
[----:B-1----:R-:W2:Y:S01]  /*0120*/  LDG.E R4, desc[UR6][R16.64] ;  /* 0x0000000610047981 */ /* 0x002ea2000c1e1900 */
[----:B---3--:R-:W-:-:S03]  /*0130*/  IMAD.WIDE R20, R5, 0x4, R20 ;  /* 0x0000000405147825 */ /* 0x008fc600078e0214 */
[----:B------:R-:W3:Y:S04]  /*0140*/  LDG.E R6, desc[UR6][R16.64+0x8] ;  /* 0x0000080610067981 */ /* 0x000ee8000c1e1900 */
[----:B------:R-:W2:Y:S01]  /*0150*/  LDG.E R7, desc[UR6][R20.64] ;  /* 0x0000000614077981 */ /* 0x000ea2000c1e1900 */
[----:B----4-:R-:W-:-:S03]  /*0160*/  IMAD.WIDE R22, R5, 0x4, R22 ;  /* 0x0000000405167825 */ /* 0x010fc600078e0216 */
[----:B------:R-:W3:Y:S04]  /*0170*/  LDG.E R9, desc[UR6][R20.64+0x8] ;  /* 0x0000080614097981 */ /* 0x000ee8000c1e1900 */
[----:B------:R-:W4:Y:S04]  /*0180*/  LDG.E R8, desc[UR6][R22.64] ;  /* 0x0000000616087981 */ /* 0x000f28000c1e1900 */
[----:B------:R-:W4:Y:S04]  /*0190*/  LDG.E R11, desc[UR6][R22.64+0x8] ;  /* 0x00000806160b7981 */ /* 0x000f28000c1e1900 */
[----:B------:R4:W4:Y:S04]  /*01a0*/  LDG.E R5, desc[UR6][R16.64+0x4] ;  /* 0x0000040610057981 */ /* 0x000928000c1e1900 */
[----:B------:R-:W4:Y:S04]  /*01b0*/  LDG.E R10, desc[UR6][R20.64+0x4] ;  /* 0x00000406140a7981 */ /* 0x000f28000c1e1900 */
[----:B------:R-:W4:Y:S01]  /*01c0*/  LDG.E R12, desc[UR6][R22.64+0x4] ;  /* 0x00000406160c7981 */ /* 0x000f22000c1e1900 */
[----:B------:R-:W0:Y:S03]  /*01d0*/  LDC.64 R18, c[0x0][0x418] ;  /* 0x00010600ff127b82 */ /* 0x000e260000000a00 */
[----:B0-----:R-:W5:Y:S04]  /*01e0*/  LDG.E R0, desc[UR6][R18.64] ;  /* 0x0000000612007981 */ /* 0x001f68000c1e1900 */
[----:B------:R0:W5:Y:S01]  /*01f0*/  LDG.E R13, desc[UR6][R18.64+0x4] ;  /* 0x00000406120d7981 */ /* 0x000162000c1e1900 */
[----:B------:R-:W-:Y:S01]  /*0200*/  HFMA2 R54, -RZ, RZ, 0, 0 ;  /* 0x00000000ff367431 */ /* 0x000fe200000001ff */
[----:B------:R-:W-:Y:S01]  /*0210*/  BSSY.RECONVERGENT B0, `(.L_x_0) ;  /* 0x0000019000007945 */ /* 0x000fe20003800200 */
[----:B------:R-:W-:-:S02]  /*0220*/  IMAD.MOV.U32 R55, RZ, RZ, 0x40000000 ;  /* 0x40000000ff377424 */ /* 0x000fc400078e00ff */
[----:B--2---:R-:W-:Y:S01]  /*0230*/  FADD R14, -R4, R7 ;  /* 0x00000007040e7221 */ /* 0x004fe20000000100 */
[----:B---3--:R-:W-:Y:S01]  /*0240*/  FADD R15, -R6, R9 ;  /* 0x00000009060f7221 */ /* 0x008fe20000000100 */
[----:B----4-:R-:W-:Y:S01]  /*0250*/  FADD R16, -R4, R8 ;  /* 0x0000000804107221 */ /* 0x010fe20000000100 */
[----:B------:R-:W-:-:S03]  /*0260*/  FADD R17, -R6, R11 ;  /* 0x0000000b06117221 */ /* 0x000fc60000000100 */
[----:B------:R-:W-:Y:S01]  /*0270*/  FMUL R45, R15, R16 ;  /* 0x000000100f2d7220 */ /* 0x000fe20000400000 */
[----:B------:R-:W-:Y:S01]  /*0280*/  FMUL R48, R17, R14 ;  /* 0x0000000e11307220 */ /* 0x000fe20000400000 */
[C---:B------:R-:W-:Y:S01]  /*0290*/  FADD R44, -R5.reuse, R10 ;  /* 0x0000000a052c7221 */ /* 0x040fe20000000100 */
[----:B------:R-:W-:-:S03]  /*02a0*/  FADD R46, -R5, R12 ;  /* 0x0000000c052e7221 */ /* 0x000fc60000000100 */
[----:B------:R-:W-:Y:S01]  /*02b0*/  FMUL R47, R44, R16 ;  /* 0x000000102c2f7220 */ /* 0x000fe20000400000 */
[----:B------:R-:W-:Y:S01]  /*02c0*/  FADD R52, R45, -R48 ;  /* 0x800000302d347221 */ /* 0x000fe20000000000 */
[C---:B------:R-:W-:Y:S01]  /*02d0*/  FMUL R50, R46.reuse, R14 ;  /* 0x0000000e2e327220 */ /* 0x040fe20000400000 */
[----:B------:R-:W-:Y:S01]  /*02e0*/  FMUL R2, R46, R15 ;  /* 0x0000000f2e027220 */ /* 0x000fe20000400000 */
[----:B------:R-:W-:Y:S01]  /*02f0*/  FMUL R59, R44, R17 ;  /* 0x000000112c3b7220 */ /* 0x000fe20000400000 */
[----:B0-----:R-:W-:Y:S01]  /*0300*/  FMUL R19, R5, R52 ;  /* 0x0000003405137220 */ /* 0x001fe20000400000 */
[----:B------:R-:W-:Y:S02]  /*0310*/  FADD R49, R50, -R47 ;  /* 0x8000002f32317221 */ /* 0x000fe40000000000 */
[----:B------:R-:W-:Y:S02]  /*0320*/  FADD R59, R59, -R2 ;  /* 0x800000023b3b7221 */ /* 0x000fe40000000000 */
[----:B------:R-:W-:-:S04]  /*0330*/  FFMA R19, R6, R49, R19 ;  /* 0x0000003106137223 */ /* 0x000fc80000000013 */
[----:B------:R-:W-:-:S04]  /*0340*/  FFMA R51, R4, R59, R19 ;  /* 0x0000003b04337223 */ /* 0x000fc80000000013 */
[----:B------:R-:W0:Y:S01]  /*0350*/  F2F.F64.F32 R18, R51 ;  /* 0x0000003300127310 */ /* 0x000e220000201800 */
[----:B------:R-:W-:Y:S01]  /*0360*/  MOV R2, 0x3a0 ;  /* 0x000003a000027802 */ /* 0x000fe20000000f00 */
[----:B0-----:R-:W-:-:S10]  /*0370*/  DADD R22, -RZ, |R18| ;  /* 0x00000000ff167229 */ /* 0x001fd40000000512 */
[----:B------:R-:W-:-:S07]  /*0380*/  MOV R57, R23 ;  /* 0x0000001700397202 */ /* 0x000fce0000000f00 */
[----:B-----5:R-:W-:Y:S05]  /*0390*/  CALL.REL.NOINC `($_Z29kernelgpuQuadrupletbGradient1IfEvPT_S1_S1_S1_S1_S1_S1_S1_S1_S1_S1_PiS2_S2_S2_S2_S2_S2_S2_S1_S1_S2_iiiiii$__internal_accurate_pow) ;  /* 0x0000002800447944 */ /* 0x020fea0003c00000 */
[----:B------:R-:W-:Y:S05]  /*03a0*/  BSYNC.RECONVERGENT B0 ;  /* 0x0000000000007941 */ /* 0x000fea0003800200 */
.L_x_0:
[----:B------:R-:W-:Y:S01]  /*03b0*/  DADD R20, R18, 2 ;  /* 0x4000000012147429 */ /* 0x000fe20000000000 */
[----:B------:R0:W1:Y:S01]  /*03c0*/  F2F.F64.F32 R42, R52 ;  /* 0x00000034002a7310 */ /* 0x0000620000201800 */
[----:B------:R-:W-:Y:S01]  /*03d0*/  FSETP.NEU.AND P0, PT, R51, RZ, PT ;  /* 0x000000ff3300720b */ /* 0x000fe20003f0d000 */
[----:B------:R-:W-:Y:S03]  /*03e0*/  BSSY.RECONVERGENT B0, `(.L_x_1) ;  /* 0x000000c000007945 */ /* 0x000fe60003800200 */
[----:B------:R-:W-:Y:S02]  /*03f0*/  FSEL R24, R24, RZ, P0 ;  /* 0x000000ff18187208 */ /* 0x000fe40000000000 */
[----:B------:R-:W-:Y:S02]  /*0400*/  FSEL R25, R25, RZ, P0 ;  /* 0x000000ff19197208 */ /* 0x000fe40000000000 */
[----:B------:R-:W-:-:S04]  /*0410*/  LOP3.LUT R20, R21, 0x7ff00000, RZ, 0xc0, !PT ;  /* 0x7ff0000015147812 */ /* 0x000fc800078ec0ff */
[----:B------:R-:W-:-:S13]  /*0420*/  ISETP.NE.AND P1, PT, R20, 0x7ff00000, PT ;  /* 0x7ff000001400780c */ /* 0x000fda0003f25270 */
[----:B01----:R-:W-:Y:S05]  /*0430*/  @P1 BRA `(.L_x_2) ;  /* 0x0000000000181947 */ /* 0x003fea0003800000 */
[----:B------:R-:W-:-:S13]  /*0440*/  FSETP.NAN.AND P0, PT, R51, R51, PT ;  /* 0x000000333300720b */ /* 0x000fda0003f08000 */
[----:B------:R-:W-:Y:S01]  /*0450*/  @P0 DADD R24, R18, 2 ;  /* 0x4000000012180429 */ /* 0x000fe20000000000 */
[----:B------:R-:W-:Y:S10]  /*0460*/  @P0 BRA `(.L_x_2) ;  /* 0x00000000000c0947 */ /* 0x000ff40003800000 */
[----:B------:R-:W-:-:S14]  /*0470*/  DSETP.NEU.AND P0, PT, |R18|, +INF , PT ;  /* 0x7ff000001200742a */ /* 0x000fdc0003f0d200 */
[----:B------:R-:W-:Y:S02]  /*0480*/  @!P0 MOV R24, 0x0 ;  /* 0x0000000000188802 */ /* 0x000fe40000000f00 */
[----:B------:R-:W-:-:S07]  /*0490*/  @!P0 MOV R25, 0x7ff00000 ;  /* 0x7ff0000000198802 */ /* 0x000fce0000000f00 */
.L_x_2:
[----:B------:R-:W-:Y:S05]  /*04a0*/  BSYNC.RECONVERGENT B0 ;  /* 0x0000000000007941 */ /* 0x000fea0003800200 */
.L_x_1:
[----:B------:R-:W0:Y:S01]  /*04b0*/  F2F.F32.F64 R24, R24 ;  /* 0x0000001800187310 */ /* 0x000e220000301000 */
[----:B------:R-:W-:Y:S01]  /*04c0*/  DADD R22, -RZ, |R42| ;  /* 0x00000000ff167229 */ /* 0x000fe2000000052a */
[----:B------:R-:W-:Y:S01]  /*04d0*/  FSETP.NEU.AND P0, PT, R51, 1, PT ;  /* 0x3f8000003300780b */ /* 0x000fe20003f0d000 */
[----:B------:R-:W-:Y:S01]  /*04e0*/  BSSY.RECONVERGENT B0, `(.L_x_3) ;  /* 0x0000006000007945 */ /* 0x000fe20003800200 */
[----:B------:R-:W-:Y:S02]  /*04f0*/  MOV R55, 0x40000000 ;  /* 0x4000000000377802 */ /* 0x000fe40000000f00 */
[----:B------:R-:W-:-:S05]  /*0500*/  MOV R2, 0x540 ;  /* 0x0000054000027802 */ /* 0x000fca0000000f00 */
[----:B------:R-:W-:Y:S01]  /*0510*/  IMAD.MOV.U32 R57, RZ, RZ, R23 ;  /* 0x000000ffff397224 */ /* 0x000fe200078e0017 */
[----:B0-----:R-:W-:-:S07]  /*0520*/  FSEL R53, R24, 1, P0 ;  /* 0x3f80000018357808 */ /* 0x001fce0000000000 */
[----:B------:R-:W-:Y:S05]  /*0530*/  CALL.REL.NOINC `($_Z29kernelgpuQuadrupletbGradient1IfEvPT_S1_S1_S1_S1_S1_S1_S1_S1_S1_S1_PiS2_S2_S2_S2_S2_S2_S2_S1_S1_S2_iiiiii$__internal_accurate_pow) ;  /* 0x0000002400dc7944 */ /* 0x000fea0003c00000 */
[----:B------:R-:W-:Y:S05]  /*0540*/  BSYNC.RECONVERGENT B0 ;  /* 0x0000000000007941 */ /* 0x000fea0003800200 */
.L_x_3:
[----:B------:R-:W-:Y:S01]  /*0550*/  DADD R20, R42, 2 ;  /* 0x400000002a147429 */ /* 0x000fe20000000000 */
[----:B------:R-:W0:Y:S01]  /*0560*/  F2F.F64.F32 R40, R49 ;  /* 0x0000003100287310 */ /* 0x000e220000201800 */
[----:B------:R-:W-:Y:S01]  /*0570*/  FSETP.NEU.AND P0, PT, R52, RZ, PT ;  /* 0x000000ff3400720b */ /* 0x000fe20003f0d000 */
[----:B------:R-:W-:Y:S03]  /*0580*/  BSSY.RECONVERGENT B0, `(.L_x_4) ;  /* 0x000000e000007945 */ /* 0x000fe60003800200 */
[----:B------:R-:W-:Y:S02]  /*0590*/  FSEL R60, R24, RZ, P0 ;  /* 0x000000ff183c7208 */ /* 0x000fe40000000000 */
[----:B------:R-:W-:Y:S02]  /*05a0*/  FSEL R61, R25, RZ, P0 ;  /* 0x000000ff193d7208 */ /* 0x000fe40000000000 */
[----:B------:R-:W-:-:S04]  /*05b0*/  LOP3.LUT R20, R21, 0x7ff00000, RZ, 0xc0, !PT ;  /* 0x7ff0000015147812 */ /* 0x000fc800078ec0ff */
[----:B------:R-:W-:Y:S01]  /*05c0*/  ISETP.NE.AND P1, PT, R20, 0x7ff00000, PT ;  /* 0x7ff000001400780c */ /* 0x000fe20003f25270 */
[----:B0-----:R-:W-:-:S10]  /*05d0*/  DADD R56, -RZ, |R40| ;  /* 0x00000000ff387229 */ /* 0x001fd40000000528 */
[----:B------:R-:W-:Y:S02]  /*05e0*/  MOV R22, R56 ;  /* 0x0000003800167202 */ /* 0x000fe40000000f00 */
[----:B------:R-:W-:Y:S05]  /*05f0*/  @P1 BRA `(.L_x_5) ;  /* 0x0000000000181947 */ /* 0x000fea0003800000 */
[----:B------:R-:W-:-:S13]  /*0600*/  FSETP.NAN.AND P0, PT, R52, R52, PT ;  /* 0x000000343400720b */ /* 0x000fda0003f08000 */
[----:B------:R-:W-:Y:S01]  /*0610*/  @P0 DADD R60, R42, 2 ;  /* 0x400000002a3c0429 */ /* 0x000fe20000000000 */
[----:B------:R-:W-:Y:S10]  /*0620*/  @P0 BRA `(.L_x_5) ;  /* 0x00000000000c0947 */ /* 0x000ff40003800000 */
[----:B------:R-:W-:-:S14]  /*0630*/  DSETP.NEU.AND P0, PT, |R42|, +INF , PT ;  /* 0x7ff000002a00742a */ /* 0x000fdc0003f0d200 */
[----:B------:R-:W-:Y:S01]  /*0640*/  @!P0 IMAD.MOV.U32 R60, RZ, RZ, 0x0 ;  /* 0x00000000ff3c8424 */ /* 0x000fe200078e00ff */
[----:B------:R-:W-:-:S07]  /*0650*/  @!P0 MOV R61, 0x7ff00000 ;  /* 0x7ff00000003d8802 */ /* 0x000fce0000000f00 */
.L_x_5:
[----:B------:R-:W-:Y:S05]  /*0660*/  BSYNC.RECONVERGENT B0 ;  /* 0x0000000000007941 */ /* 0x000fea0003800200 */
.L_x_4:
[----:B------:R-:W-:Y:S01]  /*0670*/  BSSY.RECONVERGENT B0, `(.L_x_6) ;  /* 0x0000004000007945 */ /* 0x000fe20003800200 */
[----:B------:R-:W-:Y:S02]  /*0680*/  MOV R55, 0x40000000 ;  /* 0x4000000000377802 */ /* 0x000fe40000000f00 */
[----:B------:R-:W-:-:S07]  /*0690*/  MOV R2, 0x6b0 ;  /* 0x000006b000027802 */ /* 0x000fce0000000f00 */
[----:B------:R-:W-:Y:S05]  /*06a0*/  CALL.REL.NOINC `($_Z29kernelgpuQuadrupletbGradient1IfEvPT_S1_S1_S1_S1_S1_S1_S1_S1_S1_S1_PiS2_S2_S2_S2_S2_S2_S2_S1_S1_S2_iiiiii$__internal_accurate_pow) ;  /* 0x0000002400807944 */ /* 0x000fea0003c00000 */
[----:B------:R-:W-:Y:S05]  /*06b0*/  BSYNC.RECONVERGENT B0 ;  /* 0x0000000000007941 */ /* 0x000fea0003800200 */
.L_x_6:
[----:B------:R-:W-:Y:S01]  /*06c0*/  DADD R20, R40, 2 ;  /* 0x4000000028147429 */ /* 0x000fe20000000000 */
[----:B------:R0:W1:Y:S01]  /*06d0*/  F2F.F64.F32 R42, R59 ;  /* 0x0000003b002a7310 */ /* 0x0000620000201800 */
[C---:B------:R-:W-:Y:S01]  /*06e0*/  FSETP.NEU.AND P0, PT, R49.reuse, RZ, PT ;  /* 0x000000ff3100720b */ /* 0x040fe20003f0d000 */
[----:B------:R-:W-:Y:S01]  /*06f0*/  BSSY.RECONVERGENT B0, `(.L_x_7) ;  /* 0x0000010000007945 */ /* 0x000fe20003800200 */
[----:B------:R-:W-:Y:S02]  /*0700*/  FSETP.NEU.AND P3, PT, R52, 1, PT ;  /* 0x3f8000003400780b */ /* 0x000fe40003f6d000 */
[----:B------:R-:W-:Y:S02]  /*0710*/  FSETP.NEU.AND P2, PT, R49, 1, PT ;  /* 0x3f8000003100780b */ /* 0x000fe40003f4d000 */
[----:B------:R-:W-:Y:S02]  /*0720*/  FSEL R24, R24, RZ, P0 ;  /* 0x000000ff18187208 */ /* 0x000fe40000000000 */
[----:B------:R-:W-:-:S02]  /*0730*/  LOP3.LUT R20, R21, 0x7ff00000, RZ, 0xc0, !PT ;  /* 0x7ff0000015147812 */ /* 0x000fc400078ec0ff */
[----:B------:R-:W-:Y:S02]  /*0740*/  FSEL R25, R25, RZ, P0 ;  /* 0x000000ff19197208 */ /* 0x000fe40000000000 */
[----:B------:R-:W-:Y:S02]  /*0750*/  ISETP.NE.AND P1, PT, R20, 0x7ff00000, PT ;  /* 0x7ff000001400780c */ /* 0x000fe40003f25270 */
[----:B------:R-:W-:Y:S02]  /*0760*/  FSEL R20, R60, RZ, P3 ;  /* 0x000000ff3c147208 */ /* 0x000fe40001800000 */
[----:B------:R-:W-:-:S09]  /*0770*/  FSEL R21, R61, 1.875, P3 ;  /* 0x3ff000003d157808 */ /* 0x000fd20001800000 */
[----:B01----:R-:W-:Y:S05]  /*0780*/  @P1 BRA `(.L_x_8) ;  /* 0x0000000000181947 */ /* 0x003fea0003800000 */
[----:B------:R-:W-:-:S13]  /*0790*/  FSETP.NAN.AND P0, PT, R49, R49, PT ;  /* 0x000000313100720b */ /* 0x000fda0003f08000 */
[----:B------:R-:W-:Y:S01]  /*07a0*/  @P0 DADD R24, R40, 2 ;  /* 0x4000000028180429 */ /* 0x000fe20000000000 */
[----:B------:R-:W-:Y:S10]  /*07b0*/  @P0 BRA `(.L_x_8) ;  /* 0x00000000000c0947 */ /* 0x000ff40003800000 */
[----:B------:R-:W-:-:S14]  /*07c0*/  DSETP.NEU.AND P0, PT, |R40|, +INF , PT ;  /* 0x7ff000002800742a */ /* 0x000fdc0003f0d200 */
[----:B------:R-:W-:Y:S01]  /*07d0*/  @!P0 IMAD.MOV.U32 R24, RZ, RZ, 0x0 ;  /* 0x00000000ff188424 */ /* 0x000fe200078e00ff */
[----:B------:R-:W-:-:S07]  /*07e0*/  @!P0 MOV R25, 0x7ff00000 ;  /* 0x7ff0000000198802 */ /* 0x000fce0000000f00 */
.L_x_8:
[----:B------:R-:W-:Y:S05]  /*07f0*/  BSYNC.RECONVERGENT B0 ;  /* 0x0000000000007941 */ /* 0x000fea0003800200 */
.L_x_7:
[----:B------:R-:W-:Y:S01]  /*0800*/  DADD R22, -RZ, |R42| ;  /* 0x00000000ff167229 */ /* 0x000fe2000000052a */
[----:B------:R-:W-:Y:S01]  /*0810*/  FSEL R40, R24, RZ, P2 ;  /* 0x000000ff18287208 */ /* 0x000fe20001000000 */
[----:B------:R-:W-:Y:S01]  /*0820*/  BSSY.RECONVERGENT B0, `(.L_x_9) ;  /* 0x0000007000007945 */ /* 0x000fe20003800200 */
[----:B------:R-:W-:Y:S01]  /*0830*/  FSEL R41, R25, 1.875, P2 ;  /* 0x3ff0000019297808 */ /* 0x000fe20001000000 */
[----:B------:R-:W-:Y:S01]  /*0840*/  IMAD.MOV.U32 R55, RZ, RZ, 0x40000000 ;  /* 0x40000000ff377424 */ /* 0x000fe200078e00ff */
[----:B------:R-:W-:-:S04]  /*0850*/  MOV R2, 0x890 ;  /* 0x0000089000027802 */ /* 0x000fc80000000f00 */
[----:B------:R-:W-:Y:S01]  /*0860*/  DADD R40, R20, R40 ;  /* 0x0000000014287229 */ /* 0x000fe20000000028 */
[----:B------:R-:W-:-:S10]  /*0870*/  MOV R57, R23 ;  /* 0x0000001700397202 */ /* 0x000fd40000000f00 */
[----:B------:R-:W-:Y:S05]  /*0880*/  CALL.REL.NOINC `($_Z29kernelgpuQuadrupletbGradient1IfEvPT_S1_S1_S1_S1_S1_S1_S1_S1_S1_S1_PiS2_S2_S2_S2_S2_S2_S2_S1_S1_S2_iiiiii$__internal_accurate_pow) ;  /* 0x0000002400087944 */ /* 0x000fea0003c00000 */
[----:B------:R-:W-:Y:S05]  /*0890*/  BSYNC.RECONVERGENT B0 ;  /* 0x0000000000007941 */ /* 0x000fea0003800200 */
.L_x_9:
[----:B------:R-:W-:Y:S01]  /*08a0*/  DADD R20, R42, 2 ;  /* 0x400000002a147429 */ /* 0x000fe20000000000 */
[C---:B------:R-:W-:Y:S01]  /*08b0*/  FSETP.NEU.AND P0, PT, R59.reuse, RZ, PT ;  /* 0x000000ff3b00720b */ /* 0x040fe20003f0d000 */
[----:B------:R-:W-:Y:S01]  /*08c0*/  BSSY.RECONVERGENT B0, `(.L_x_10) ;  /* 0x000000d000007945 */ /* 0x000fe20003800200 */
[----:B------:R-:W-:Y:S02]  /*08d0*/  FSETP.NEU.AND P2, PT, R59, 1, PT ;  /* 0x3f8000003b00780b */ /* 0x000fe40003f4d000 */
[----:B------:R-:W-:Y:S02]  /*08e0*/  FSEL R24, R24, RZ, P0 ;  /* 0x000000ff18187208 */ /* 0x000fe40000000000 */
[----:B------:R-:W-:-:S03]  /*08f0*/  FSEL R25, R25, RZ, P0 ;  /* 0x000000ff19197208 */ /* 0x000fc60000000000 */
[----:B------:R-:W-:-:S04]  /*0900*/  LOP3.LUT R20, R21, 0x7ff00000, RZ, 0xc0, !PT ;  /* 0x7ff0000015147812 */ /* 0x000fc800078ec0ff */
[----:B------:R-:W-:-:S13]  /*0910*/  ISETP.NE.AND P1, PT, R20, 0x7ff00000, PT ;  /* 0x7ff000001400780c */ /* 0x000fda0003f25270 */
[----:B------:R-:W-:Y:S05]  /*0920*/  @P1 BRA `(.L_x_11) ;  /* 0x0000000000181947 */ /* 0x000fea0003800000 */
[----:B------:R-:W-:-:S13]  /*0930*/  FSETP.NAN.AND P0, PT, R59, R59, PT ;  /* 0x0000003b3b00720b */ /* 0x000fda0003f08000 */
[----:B------:R-:W-:Y:S01]  /*0940*/  @P0 DADD R24, R42, 2 ;  /* 0x400000002a180429 */ /* 0x000fe20000000000 */
[----:B------:R-:W-:Y:S10]  /*0950*/  @P0 BRA `(.L_x_11) ;  /* 0x00000000000c0947 */ /* 0x000ff40003800000 */
[----:B------:R-:W-:-:S14]  /*0960*/  DSETP.NEU.AND P0, PT, |R42|, +INF , PT ;  /* 0x7ff000002a00742a */ /* 0x000fdc0003f0d200 */
[----:B------:R-:W-:Y:S02]  /*0970*/  @!P0 MOV R24, 0x0 ;  /* 0x0000000000188802 */ /* 0x000fe40000000f00 */
[----:B------:R-:W-:-:S07]  /*0980*/  @!P0 MOV R25, 0x7ff00000 ;  /* 0x7ff0000000198802 */ /* 0x000fce0000000f00 */
.L_x_11:
[----:B------:R-:W-:Y:S05]  /*0990*/  BSYNC.RECONVERGENT B0 ;  /* 0x0000000000007941 */ /* 0x000fea0003800200 */
.L_x_10:
[----:B------:R-:W-:Y:S01]  /*09a0*/  FSEL R20, R24, RZ, P2 ;  /* 0x000000ff18147208 */ /* 0x000fe20001000000 */
[----:B------:R-:W-:Y:S01]  /*09b0*/  BSSY.RECONVERGENT B0, `(.L_x_12) ;  /* 0x000000a000007945 */ /* 0x000fe20003800200 */
[----:B------:R-:W-:Y:S01]  /*09c0*/  FSEL R21, R25, 1.875, P2 ;  /* 0x3ff0000019157808 */ /* 0x000fe20001000000 */
[----:B------:R-:W-:Y:S01]  /*09d0*/  IMAD.MOV.U32 R55, RZ, RZ, -0x40000000 ;  /* 0xc0000000ff377424 */ /* 0x000fe200078e00ff */
[----:B------:R-:W-:-:S04]  /*09e0*/  MOV R2, 0xa50 ;  /* 0x00000a5000027802 */ /* 0x000fc80000000f00 */
[----:B------:R-:W-:-:S06]  /*09f0*/  DADD R20, R40, R20 ;  /* 0x0000000028147229 */ /* 0x000fcc0000000014 */
[----:B------:R-:W0:Y:S08]  /*0a00*/  F2F.F32.F64 R43, R20 ;  /* 0x00000014002b7310 */ /* 0x000e300000301000 */
[----:B0-----:R-:W0:Y:S02]  /*0a10*/  F2F.F64.F32 R40, R43 ;  /* 0x0000002b00287310 */ /* 0x001e240000201800 */
[----:B0-----:R-:W-:-:S10]  /*0a20*/  DADD R22, -RZ, |R40| ;  /* 0x00000000ff167229 */ /* 0x001fd40000000528 */
[----:B------:R-:W-:-:S07]  /*0a30*/  MOV R57, R23 ;  /* 0x0000001700397202 */ /* 0x000fce0000000f00 */
[----:B------:R-:W-:Y:S05]  /*0a40*/  CALL.REL.NOINC `($_Z29kernelgpuQuadrupletbGradient1IfEvPT_S1_S1_S1_S1_S1_S1_S1_S1_S1_S1_PiS2_S2_S2_S2_S2_S2_S2_S1_S1_S2_iiiiii$__internal_accurate_pow) ;  /* 0x0000002000987944 */ /* 0x000fea0003c00000 */
[----:B------:R-:W-:Y:S05]  /*0a50*/  BSYNC.RECONVERGENT B0 ;  /* 0x0000000000007941 */ /* 0x000fea0003800200 */
.L_x_12:
[----:B------:R-:W-:Y:S01]  /*0a60*/  DADD R20, R40, -2 ;  /* 0xc000000028147429 */ /* 0x000fe20000000000 */
[----:B------:R-:W-:Y:S01]  /*0a70*/  FSETP.NEU.AND P0, PT, R43, RZ, PT ;  /* 0x000000ff2b00720b */ /* 0x000fe20003f0d000 */
[----:B------:R-:W-:Y:S03]  /*0a80*/  BSSY.RECONVERGENT B0, `(.L_x_13) ;  /* 0x000000b000007945 */ /* 0x000fe60003800200 */
[----:B------:R-:W-:Y:S02]  /*0a90*/  FSEL R24, R24, RZ, P0 ;  /* 0x000000ff18187208 */ /* 0x000fe40000000000 */
[----:B------:R-:W-:-:S03]  /*0aa0*/  FSEL R25, R25, +QNAN , P0 ;  /* 0x7ff0000019197808 */ /* 0x000fc60000000000 */
[----:B------:R-:W-:-:S04]  /*0ab0*/  LOP3.LUT R20, R21, 0x7ff00000, RZ, 0xc0, !PT ;  /* 0x7ff0000015147812 */ /* 0x000fc800078ec0ff */
[----:B------:R-:W-:-:S13]  /*0ac0*/  ISETP.NE.AND P1, PT, R20, 0x7ff00000, PT ;  /* 0x7ff000001400780c */ /* 0x000fda0003f25270 */
[----:B------:R-:W-:Y:S05]  /*0ad0*/  @P1 BRA `(.L_x_14) ;  /* 0x0000000000141947 */ /* 0x000fea0003800000 */
[----:B------:R-:W-:-:S13]  /*0ae0*/  FSETP.NAN.AND P0, PT, R43, R43, PT ;  /* 0x0000002b2b00720b */ /* 0x000fda0003f08000 */
[----:B------:R-:W-:Y:S01]  /*0af0*/  @P0 DADD R24, R40, -2 ;  /* 0xc000000028180429 */ /* 0x000fe20000000000 */
[----:B------:R-:W-:Y:S10]  /*0b00*/  @P0 BRA `(.L_x_14) ;  /* 0x0000000000080947 */ /* 0x000ff40003800000 */
[----:B------:R-:W-:-:S14]  /*0b10*/  DSETP.NEU.AND P0, PT, |R40|, +INF , PT ;  /* 0x7ff000002800742a */ /* 0x000fdc0003f0d200 */
[----:B------:R-:W-:-:S07]  /*0b20*/  @!P0 CS2R R24, SRZ ;  /* 0x0000000000188805 */ /* 0x000fce000001ff00 */
.L_x_14:
[----:B------:R-:W-:Y:S05]  /*0b30*/  BSYNC.RECONVERGENT B0 ;  /* 0x0000000000007941 */ /* 0x000fea0003800200 */
.L_x_13:
[----:B------:R-:W0:Y:S01]  /*0b40*/  F2F.F32.F64 R24, R24 ;  /* 0x0000001800187310 */ /* 0x000e220000301000 */
[----:B------:R-:W-:Y:S01]  /*0b50*/  DADD R22, -RZ, |R18| ;  /* 0x00000000ff167229 */ /* 0x000fe20000000512 */
[----:B------:R-:W-:Y:S01]  /*0b60*/  FSETP.NEU.AND P1, PT, R43, 1, PT ;  /* 0x3f8000002b00780b */ /* 0x000fe20003f2d000 */
[----:B------:R-:W-:Y:S01]  /*0b70*/  BSSY.RECONVERGENT B0, `(.L_x_15) ;  /* 0x0000008000007945 */ /* 0x000fe20003800200 */
[----:B------:R-:W-:Y:S01]  /*0b80*/  FSETP.NEU.AND P0, PT, R51, RZ, PT ;  /* 0x000000ff3300720b */ /* 0x000fe20003f0d000 */
[----:B------:R-:W-:Y:S01]  /*0b90*/  IMAD.MOV.U32 R55, RZ, RZ, 0x40100000 ;  /* 0x40100000ff377424 */ /* 0x000fe200078e00ff */
[----:B------:R-:W-:Y:S02]  /*0ba0*/  MOV R2, 0xbf0 ;  /* 0x00000bf000027802 */ /* 0x000fe40000000f00 */
[----:B------:R1:W2:Y:S03]  /*0bb0*/  F2F.F64.F32 R58, R13 ;  /* 0x0000000d003a7310 */ /* 0x0002a60000201800 */
[----:B------:R-:W-:-:S02]  /*0bc0*/  MOV R57, R23 ;  /* 0x0000001700397202 */ /* 0x000fc40000000f00 */
[----:B0-----:R-:W-:-:S07]  /*0bd0*/  FSEL R42, R24, 1, P1 ;  /* 0x3f800000182a7808 */ /* 0x001fce0000800000 */
[----:B-12---:R-:W-:Y:S05]  /*0be0*/  CALL.REL.NOINC `($_Z29kernelgpuQuadrupletbGradient1IfEvPT_S1_S1_S1_S1_S1_S1_S1_S1_S1_S1_PiS2_S2_S2_S2_S2_S2_S2_S1_S1_S2_iiiiii$__internal_accurate_pow) ;  /* 0x0000002000307944 */ /* 0x006fea0003c00000 */
[----:B------:R-:W-:Y:S05]  /*0bf0*/  BSYNC.RECONVERGENT B0 ;  /* 0x0000000000007941 */ /* 0x000fea0003800200 */
.L_x_15:
[----:B------:R-:W-:Y:S01]  /*0c00*/  DADD R20, R18, 4 ;  /* 0x4010000012147429 */ /* 0x000fe20000000000 */
[----:B------:R-:W-:Y:S01]  /*0c10*/  BSSY.RECONVERGENT B0, `(.L_x_16) ;  /* 0x000000d000007945 */ /* 0x000fe20003800200 */
[----:B------:R-:W-:Y:S02]  /*0c20*/  FSETP.NEU.AND P2, PT, R51, 1, PT ;  /* 0x3f8000003300780b */ /* 0x000fe40003f4d000 */
[----:B------:R-:W-:Y:S02]  /*0c30*/  FSEL R24, R24, RZ, P0 ;  /* 0x000000ff18187208 */ /* 0x000fe40000000000 */
[----:B------:R-:W-:-:S04]  /*0c40*/  FSEL R25, R25, RZ, P0 ;  /* 0x000000ff19197208 */ /* 0x000fc80000000000 */
        /* <DEDUP_REMOVED lines=9> */
.L_x_17:
[----:B------:R-:W-:Y:S05]  /*0ce0*/  BSYNC.RECONVERGENT B0 ;  /* 0x0000000000007941 */ /* 0x000fea0003800200 */
.L_x_16:
[----:B------:R-:W-:Y:S01]  /*0cf0*/  FSEL R20, R24, RZ, P2 ;  /* 0x000000ff18147208 */ /* 0x000fe20001000000 */
[----:B------:R-:W-:Y:S01]  /*0d00*/  DADD R56, -RZ, |R18| ;  /* 0x00000000ff387229 */ /* 0x000fe20000000512 */
[----:B------:R-:W-:Y:S01]  /*0d10*/  FSEL R21, R25, 1.875, P2 ;  /* 0x3ff0000019157808 */ /* 0x000fe20001000000 */
[----:B------:R-:W-:Y:S01]  /*0d20*/  BSSY.RECONVERGENT B0, `(.L_x_18) ;  /* 0x0000009000007945 */ /* 0x000fe20003800200 */
[----:B------:R-:W-:Y:S02]  /*0d30*/  FSETP.NEU.AND P0, PT, R51, RZ, PT ;  /* 0x000000ff3300720b */ /* 0x000fe40003f0d000 */
[----:B------:R-:W-:Y:S02]  /*0d40*/  ISETP.GE.AND P1, PT, R19, RZ, PT ;  /* 0x000000ff1300720c */ /* 0x000fe40003f26270 */
[----:B------:R-:W-:Y:S01]  /*0d50*/  DMUL R20, R58, R20 ;  /* 0x000000143a147228 */ /* 0x000fe20000000000 */
[----:B------:R-:W-:Y:S02]  /*0d60*/  MOV R55, 0x40080000 ;  /* 0x4008000000377802 */ /* 0x000fe40000000f00 */
[----:B------:R-:W-:Y:S01]  /*0d70*/  IMAD.MOV.U32 R22, RZ, RZ, R56 ;  /* 0x000000ffff167224 */ /* 0x000fe200078e0038 */
[----:B------:R-:W-:-:S02]  /*0d80*/  MOV R2, 0xdb0 ;  /* 0x00000db000027802 */ /* 0x000fc40000000f00 */
[----:B------:R0:W1:Y:S05]  /*0d90*/  F2F.F32.F64 R13, R20 ;  /* 0x00000014000d7310 */ /* 0x00006a0000301000 */
[----:B01----:R-:W-:Y:S05]  /*0da0*/  CALL.REL.NOINC `($_Z29kernelgpuQuadrupletbGradient1IfEvPT_S1_S1_S1_S1_S1_S1_S1_S1_S1_S1_PiS2_S2_S2_S2_S2_S2_S2_S1_S1_S2_iiiiii$__internal_accurate_pow) ;  /* 0x0000001c00c07944 */ /* 0x003fea0003c00000 */
[----:B------:R-:W-:Y:S05]  /*0db0*/  BSYNC.RECONVERGENT B0 ;  /* 0x0000000000007941 */ /* 0x000fea0003800200 */
.L_x_18:
[----:B------:R-:W-:Y:S01]  /*0dc0*/  DADD R22, R18, 3 ;  /* 0x4008000012167429 */ /* 0x000fe20000000000 */
[----:B------:R-:W-:Y:S01]  /*0dd0*/  BSSY.RECONVERGENT B0, `(.L_x_19) ;  /* 0x0000013000007945 */ /* 0x000fe20003800200 */
[----:B------:R-:W-:Y:S01]  /*0de0*/  DADD R20, -RZ, -R24 ;  /* 0x00000000ff147229 */ /* 0x000fe20000000918 */
[----:B------:R-:W-:-:S07]  /*0df0*/  FSETP.NEU.AND P2, PT, R51, 1, PT ;  /* 0x3f8000003300780b */ /* 0x000fce0003f4d000 */
[----:B------:R-:W-:Y:S02]  /*0e00*/  LOP3.LUT R22, R23, 0x7ff00000, RZ, 0xc0, !PT ;  /* 0x7ff0000017167812 */ /* 0x000fe400078ec0ff */
[----:B------:R-:W-:Y:S02]  /*0e10*/  FSEL R23, R20, R24, !P1 ;  /* 0x0000001814177208 */ /* 0x000fe40004800000 */
[----:B------:R-:W-:Y:S02]  /*0e20*/  FSEL R25, R21, R25, !P1 ;  /* 0x0000001915197208 */ /* 0x000fe40004800000 */
[----:B------:R-:W-:Y:S01]  /*0e30*/  ISETP.NE.AND P1, PT, R22, 0x7ff00000, PT ;  /* 0x7ff000001600780c */ /* 0x000fe20003f25270 */
[----:B------:R0:W1:Y:S01]  /*0e40*/  F2F.F64.F32 R20, R42 ;  /* 0x0000002a00147310 */ /* 0x0000620000201800 */
[----:B------:R-:W-:Y:S02]  /*0e50*/  FSEL R22, R23, RZ, P0 ;  /* 0x000000ff17167208 */ /* 0x000fe40000000000 */
[----:B------:R-:W-:-:S09]  /*0e60*/  FSEL R23, R19, R25, !P0 ;  /* 0x0000001913177208 */ /* 0x000fd20004000000 */
[----:B0-----:R-:W-:Y:S05]  /*0e70*/  @P1 BRA `(.L_x_20) ;  /* 0x0000000000201947 */ /* 0x001fea0003800000 */
[----:B------:R-:W-:-:S13]  /*0e80*/  FSETP.NAN.AND P0, PT, R51, R51, PT ;  /* 0x000000333300720b */ /* 0x000fda0003f08000 */
[----:B------:R-:W-:Y:S01]  /*0e90*/  @P0 DADD R22, R18, 3 ;  /* 0x4008000012160429 */ /* 0x000fe20000000000 */
[----:B------:R-:W-:Y:S10]  /*0ea0*/  @P0 BRA `(.L_x_20) ;  /* 0x0000000000140947 */ /* 0x000ff40003800000 */
[----:B------:R-:W-:-:S14]  /*0eb0*/  DSETP.NEU.AND P0, PT, |R18|, +INF , PT ;  /* 0x7ff000001200742a */ /* 0x000fdc0003f0d200 */
[----:B------:R-:W-:Y:S01]  /*0ec0*/  @!P0 ISETP.GE.AND P1, PT, R19, RZ, PT ;  /* 0x000000ff1300820c */ /* 0x000fe20003f26270 */
[----:B------:R-:W-:Y:S01]  /*0ed0*/  @!P0 IMAD.MOV.U32 R22, RZ, RZ, RZ ;  /* 0x000000ffff168224 */ /* 0x000fe200078e00ff */
[----:B------:R-:W-:-:S04]  /*0ee0*/  @!P0 MOV R2, 0xfff00000 ;  /* 0xfff0000000028802 */ /* 0x000fc80000000f00 */
[----:B------:R-:W-:-:S07]  /*0ef0*/  @!P0 SEL R23, R2, 0x7ff00000, !P1 ;  /* 0x7ff0000002178807 */ /* 0x000fce0004800000 */
.L_x_20:
[----:B------:R-:W-:Y:S05]  /*0f00*/  BSYNC.RECONVERGENT B0 ;  /* 0x0000000000007941 */ /* 0x000fea0003800200 */
.L_x_19:
[----:B------:R-:W-:Y:S01]  /*0f10*/  FSEL R18, R22, RZ, P2 ;  /* 0x000000ff16127208 */ /* 0x000fe20001000000 */
[----:B------:R-:W-:Y:S01]  /*0f20*/  HFMA2 R55, -RZ, RZ, 2.015625, 0 ;  /* 0x40080000ff377431 */ /* 0x000fe200000001ff */
[----:B------:R-:W-:Y:S01]  /*0f30*/  FSEL R19, R23, 1.875, P2 ;  /* 0x3ff0000017137808 */ /* 0x000fe20001000000 */
[----:B------:R-:W-:Y:S01]  /*0f40*/  DADD R22, -RZ, |R40| ;  /* 0x00000000ff167229 */ /* 0x000fe20000000528 */
[----:B------:R-:W-:Y:S01]  /*0f50*/  BSSY.RECONVERGENT B0, `(.L_x_21) ;  /* 0x0000009000007945 */ /* 0x000fe20003800200 */
[----:B------:R-:W-:Y:S02]  /*0f60*/  FSETP.NEU.AND P0, PT, R43, RZ, PT ;  /* 0x000000ff2b00720b */ /* 0x000fe40003f0d000 */
[----:B------:R-:W-:Y:S01]  /*0f70*/  ISETP.GE.AND P1, PT, R41, RZ, PT ;  /* 0x000000ff2900720c */ /* 0x000fe20003f26270 */
[----:B------:R-:W-:Y:S01]  /*0f80*/  DMUL R18, R58, R18 ;  /* 0x000000123a127228 */ /* 0x000fe20000000000 */
[----:B------:R-:W-:-:S04]  /*0f90*/  MOV R2, 0xfe0 ;  /* 0x00000fe000027802 */ /* 0x000fc80000000f00 */
[----:B------:R-:W-:-:S03]  /*0fa0*/  MOV R57, R23 ;  /* 0x0000001700397202 */ /* 0x000fc60000000f00 */
[----:B-1----:R-:W-:-:S10]  /*0fb0*/  DMUL R18, R18, R20 ;  /* 0x0000001412127228 */ /* 0x002fd40000000000 */
[----:B------:R0:W1:Y:S02]  /*0fc0*/  F2F.F32.F64 R18, R18 ;  /* 0x0000001200127310 */ /* 0x0000640000301000 */
[----:B01----:R-:W-:Y:S05]  /*0fd0*/  CALL.REL.NOINC `($_Z29kernelgpuQuadrupletbGradient1IfEvPT_S1_S1_S1_S1_S1_S1_S1_S1_S1_S1_PiS2_S2_S2_S2_S2_S2_S2_S1_S1_S2_iiiiii$__internal_accurate_pow) ;  /* 0x0000001c00347944 */ /* 0x003fea0003c00000 */
[----:B------:R-:W-:Y:S05]  /*0fe0*/  BSYNC.RECONVERGENT B0 ;  /* 0x0000000000007941 */ /* 0x000fea0003800200 */
.L_x_21:
[----:B------:R-:W0:Y:S01]  /*0ff0*/  MUFU.RCP R2, R43 ;  /* 0x0000002b00027308 */ /* 0x000e220000001000 */
[----:B------:R-:W-:Y:S01]  /*1000*/  DADD R22, R40, 3 ;  /* 0x4008000028167429 */ /* 0x000fe20000000000 */
[----:B------:R-:W-:Y:S01]  /*1010*/  BSSY.RECONVERGENT B0, `(.L_x_22) ;  /* 0x0000016000007945 */ /* 0x000fe20003800200 */
[----:B------:R-:W-:-:S08]  /*1020*/  DADD R20, -RZ, -R24 ;  /* 0x00000000ff147229 */ /* 0x000fd00000000918 */
[----:B------:R-:W-:Y:S02]  /*1030*/  LOP3.LUT R22, R23, 0x7ff00000, RZ, 0xc0, !PT ;  /* 0x7ff0000017167812 */ /* 0x000fe400078ec0ff */
[----:B------:R-:W-:Y:S02]  /*1040*/  FSEL R20, R20, R24, !P1 ;  /* 0x0000001814147208 */ /* 0x000fe40004800000 */
[----:B------:R-:W-:Y:S02]  /*1050*/  ISETP.NE.AND P2, PT, R22, 0x7ff00000, PT ;  /* 0x7ff000001600780c */ /* 0x000fe40003f45270 */
[----:B------:R-:W-:Y:S01]  /*1060*/  FSEL R21, R21, R25, !P1 ;  /* 0x0000001915157208 */ /* 0x000fe20004800000 */
[----:B0-----:R-:W-:Y:S01]  /*1070*/  FFMA R19, -R43, R2, 1 ;  /* 0x3f8000002b137423 */ /* 0x001fe20000000102 */
[----:B------:R0:W1:Y:S01]  /*1080*/  FCHK P1, R0, R43 ;  /* 0x0000002b00007302 */ /* 0x0000620000020000 */
[----:B------:R-:W-:Y:S02]  /*1090*/  FSEL R20, R20, RZ, P0 ;  /* 0x000000ff14147208 */ /* 0x000fe40000000000 */
[----:B------:R-:W-:Y:S01]  /*10a0*/  FFMA R19, R2, R19, R2 ;  /* 0x0000001302137223 */ /* 0x000fe20000000002 */
[----:B------:R-:W-:-:S03]  /*10b0*/  FSEL R21, R41, R21, !P0 ;  /* 0x0000001529157208 */ /* 0x000fc60004000000 */
[----:B------:R-:W-:-:S04]  /*10c0*/  FFMA R2, R0, R19, RZ ;  /* 0x0000001300027223 */ /* 0x000fc800000000ff */
[----:B------:R-:W-:Y:S01]  /*10d0*/  FFMA R22, -R43, R2, R0 ;  /* 0x000000022b167223 */ /* 0x000fe20000000100 */
[----:B0-----:R-:W-:Y:S06]  /*10e0*/  @P2 BRA `(.L_x_23) ;  /* 0x0000000000202947 */ /* 0x001fec0003800000 */
[----:B------:R-:W-:-:S13]  /*10f0*/  FSETP.NAN.AND P0, PT, R43, R43, PT ;  /* 0x0000002b2b00720b */ /* 0x000fda0003f08000 */
[----:B------:R-:W-:Y:S01]  /*1100*/  @P0 DADD R20, R40, 3 ;  /* 0x4008000028140429 */ /* 0x000fe20000000000 */
[----:B------:R-:W-:Y:S10]  /*1110*/  @P0 BRA `(.L_x_23) ;  /* 0x0000000000140947 */ /* 0x000ff40003800000 */
[----:B------:R-:W-:-:S14]  /*1120*/  DSETP.NEU.AND P0, PT, |R40|, +INF , PT ;  /* 0x7ff000002800742a */ /* 0x000fdc0003f0d200 */
[----:B------:R-:W-:Y:S01]  /*1130*/  @!P0 IMAD.MOV.U32 R23, RZ, RZ, -0x100000 ;  /* 0xfff00000ff178424 */ /* 0x000fe200078e00ff */
[----:B------:R-:W-:Y:S02]  /*1140*/  @!P0 ISETP.GE.AND P2, PT, R41, RZ, PT ;  /* 0x000000ff2900820c */ /* 0x000fe40003f46270 */
[----:B------:R-:W-:Y:S02]  /*1150*/  @!P0 MOV R20, RZ ;  /* 0x000000ff00148202 */ /* 0x000fe40000000f00 */
[----:B------:R-:W-:-:S09]  /*1160*/  @!P0 SEL R21, R23, 0x7ff00000, !P2 ;  /* 0x7ff0000017158807 */ /* 0x000fd20005000000 */
.L_x_23:
[----:B------:R-:W-:Y:S05]  /*1170*/  BSYNC.RECONVERGENT B0 ;  /* 0x0000000000007941 */ /* 0x000fea0003800200 */
.L_x_22:
[----:B------:R-:W-:Y:S01]  /*1180*/  BSSY.RECONVERGENT B0, `(.L_x_24) ;  /* 0x0000006000007945 */ /* 0x000fe20003800200 */
[----:B------:R-:W-:-:S03]  /*1190*/  FFMA R2, R19, R22, R2 ;  /* 0x0000001613027223 */ /* 0x000fc60000000002 */
[----:B-1----:R-:W-:Y:S05]  /*11a0*/  @!P1 BRA `(.L_x_25) ;  /* 0x00000000000c9947 */ /* 0x002fea0003800000 */
[----:B------:R-:W-:-:S07]  /*11b0*/  MOV R22, 0x11d0 ;  /* 0x000011d000167802 */ /* 0x000fce0000000f00 */
[----:B------:R-:W-:Y:S05]  /*11c0*/  CALL.REL.NOINC `($__internal_1_$__cuda_sm3x_div_rn_noftz_f32_slowpath) ;  /* 0x0000001400187944 */ /* 0x000fea0003c00000 */
[----:B------:R-:W-:-:S07]  /*11d0*/  MOV R2, R19 ;  /* 0x0000001300027202 */ /* 0x000fce0000000f00 */
.L_x_25:
[----:B------:R-:W-:Y:S05]  /*11e0*/  BSYNC.RECONVERGENT B0 ;  /* 0x0000000000007941 */ /* 0x000fea0003800200 */
.L_x_24:
[----:B------:R-:W-:Y:S01]  /*11f0*/  FSETP.NEU.AND P0, PT, R43, 1, PT ;  /* 0x3f8000002b00780b */ /* 0x000fe20003f0d000 */
[----:B------:R-:W-:Y:S01]  /*1200*/  FADD R34, R9, R9 ;  /* 0x0000000909227221 */ /* 0x000fe20000000000 */
[--C-:B------:R-:W-:Y:S01]  /*1210*/  FADD R19, R11, R11.reuse ;  /* 0x0000000b0b137221 */ /* 0x100fe20000000000 */
[----:B------:R-:W-:Y:S01]  /*1220*/  FADD R35, R10, R10 ;  /* 0x0000000a0a237221 */ /* 0x000fe20000000000 */
[----:B------:R-:W-:Y:S01]  /*1230*/  FSEL R23, R21, 1.875, P0 ;  /* 0x3ff0000015177808 */ /* 0x000fe20000000000 */
[--C-:B------:R-:W-:Y:S01]  /*1240*/  FADD R36, R12, R12.reuse ;  /* 0x0000000c0c247221 */ /* 0x100fe20000000000 */
[----:B------:R-:W-:Y:S01]  /*1250*/  FSEL R22, R20, RZ, P0 ;  /* 0x000000ff14167208 */ /* 0x000fe20000000000 */
[----:B------:R-:W-:Y:S01]  /*1260*/  IMAD.MOV.U32 R20, RZ, RZ, 0x1 ;  /* 0x00000001ff147424 */ /* 0x000fe200078e00ff */
[----:B------:R-:W0:Y:S01]  /*1270*/  MUFU.RCP64H R21, R23 ;  /* 0x0000001700157308 */ /* 0x000e220000001800 */
[----:B------:R-:W-:Y:S01]  /*1280*/  BSSY.RECONVERGENT B0, `(.L_x_26) ;  /* 0x000001d000007945 */ /* 0x000fe20003800200 */
[----:B------:R-:W-:Y:S01]  /*1290*/  FMUL R51, R51, R2 ;  /* 0x0000000233337220 */ /* 0x000fe20000400000 */
[----:B------:R-:W-:Y:S01]  /*12a0*/  FADD R37, -R9, R11 ;  /* 0x0000000b09257221 */ /* 0x000fe20000000100 */
[C---:B------:R-:W-:Y:S01]  /*12b0*/  FADD R38, R5.reuse, R5 ;  /* 0x0000000505267221 */ /* 0x040fe20000000000 */
[----:B------:R-:W-:Y:S01]  /*12c0*/  FADD R39, R10, -R12 ;  /* 0x8000000c0a277221 */ /* 0x000fe20000000000 */
[C---:B------:R-:W-:Y:S01]  /*12d0*/  FADD R41, R6.reuse, R6 ;  /* 0x0000000606297221 */ /* 0x040fe20000000000 */
[----:B------:R-:W-:Y:S01]  /*12e0*/  FMUL R40, R5, 4 ;  /* 0x4080000005287820 */ /* 0x000fe20000400000 */
[----:B------:R-:W-:Y:S01]  /*12f0*/  FMUL R43, R6, 4 ;  /* 0x40800000062b7820 */ /* 0x000fe20000400000 */
[----:B0-----:R-:W-:-:S08]  /*1300*/  DFMA R24, -R22, R20, 1 ;  /* 0x3ff000001618742b */ /* 0x001fd00000000114 */
[----:B------:R-:W-:-:S08]  /*1310*/  DFMA R24, R24, R24, R24 ;  /* 0x000000181818722b */ /* 0x000fd00000000018 */
[----:B------:R-:W-:Y:S01]  /*1320*/  DFMA R24, R20, R24, R20 ;  /* 0x000000181418722b */ /* 0x000fe20000000014 */
[----:B------:R-:W0:Y:S07]  /*1330*/  F2F.F64.F32 R20, R13 ;  /* 0x0000000d00147310 */ /* 0x000e2e0000201800 */
[----:B------:R-:W-:-:S08]  /*1340*/  DFMA R28, -R22, R24, 1 ;  /* 0x3ff00000161c742b */ /* 0x000fd00000000118 */
[----:B------:R-:W-:Y:S01]  /*1350*/  DFMA R28, R24, R28, R24 ;  /* 0x0000001c181c722b */ /* 0x000fe20000000018 */
[----:B0-----:R-:W-:-:S07]  /*1360*/  FSETP.GEU.AND P1, PT, |R21|, 6.5827683646048100446e-37, PT ;  /* 0x036000001500780b */ /* 0x001fce0003f2e200 */
[----:B------:R-:W-:-:S08]  /*1370*/  DMUL R26, R20, R28 ;  /* 0x0000001c141a7228 */ /* 0x000fd00000000000 */
[----:B------:R-:W-:-:S08]  /*1380*/  DFMA R24, -R22, R26, R20 ;  /* 0x0000001a1618722b */ /* 0x000fd00000000114 */
[----:B------:R-:W-:Y:S01]  /*1390*/  DFMA R24, R28, R24, R26 ;  /* 0x000000181c18722b */ /* 0x000fe2000000001a */
[----:B------:R-:W-:Y:S01]  /*13a0*/  FMUL R29, R0, R53 ;  /* 0x00000035001d7220 */ /* 0x000fe20000400000 */
[----:B------:R-:W-:Y:S01]  /*13b0*/  FADD R27, -R34, R19 ;  /* 0x00000013221b7221 */ /* 0x000fe20000000100 */
[----:B------:R-:W-:Y:S02]  /*13c0*/  FADD R0, R35, -R36 ;  /* 0x8000002423007221 */ /* 0x000fe40000000000 */
[----:B------:R-:W-:Y:S01]  /*13d0*/  FMUL R54, R42, R29 ;  /* 0x0000001d2a367220 */ /* 0x000fe20000400000 */
[----:B------:R-:W-:Y:S01]  /*13e0*/  FMUL R52, R52, R27 ;  /* 0x0000001b34347220 */ /* 0x000fe20000400000 */
[----:B------:R-:W-:-:S03]  /*13f0*/  FMUL R55, R49, R0 ;  /* 0x0000000031377220 */ /* 0x000fc60000400000 */
[----:B------:R-:W-:-:S05]  /*1400*/  FFMA R26, RZ, R23, R25 ;  /* 0x00000017ff1a7223 */ /* 0x000fca0000000019 */
[----:B------:R-:W-:-:S13]  /*1410*/  FSETP.GT.AND P0, PT, |R26|, 1.469367938527859385e-39, PT ;  /* 0x001000001a00780b */ /* 0x000fda0003f04200 */
[----:B------:R-:W-:Y:S05]  /*1420*/  @P0 BRA P1, `(.L_x_27) ;  /* 0x0000000000080947 */ /* 0x000fea0000800000 */
[----:B------:R-:W-:-:S07]  /*1430*/  MOV R0, 0x1450 ;  /* 0x0000145000007802 */ /* 0x000fce0000000f00 */
[----:B------:R-:W-:Y:S05]  /*1440*/  CALL.REL.NOINC `($__internal_0_$__cuda_sm20_div_rn_f64_full) ;  /* 0x0000000c000c7944 */ /* 0x000fea0003c00000 */
.L_x_27:
[----:B------:R-:W-:Y:S05]  /*1450*/  BSYNC.RECONVERGENT B0 ;  /* 0x0000000000007941 */ /* 0x000fea0003800200 */
.L_x_26:
[----:B------:R-:W-:Y:S01]  /*1460*/  FMUL R42, R42, R13 ;  /* 0x0000000d2a2a7220 */ /* 0x000fe20000400000 */
[----:B------:R-:W-:Y:S01]  /*1470*/  FADD R13, R9, -R11 ;  /* 0x8000000b090d7221 */ /* 0x000fe20000000000 */
[C-C-:B------:R-:W-:Y:S01]  /*1480*/  FADD R0, R6.reuse, -R9.reuse ;  /* 0x8000000906007221 */ /* 0x140fe20000000000 */
[C---:B------:R-:W-:Y:S01]  /*1490*/  FADD R21, -R6.reuse, R9 ;  /* 0x0000000906157221 */ /* 0x040fe20000000100 */
[C-C-:B------:R-:W-:Y:S01]  /*14a0*/  FADD R9, R6.reuse, -R11.reuse ;  /* 0x8000000b06097221 */ /* 0x140fe20000000000 */
[----:B------:R-:W-:Y:S01]  /*14b0*/  FADD R11, -R6, R11 ;  /* 0x0000000b060b7221 */ /* 0x000fe20000000100 */
[--C-:B------:R-:W-:Y:S01]  /*14c0*/  FADD R6, -R10, R12.reuse ;  /* 0x0000000c0a067221 */ /* 0x100fe20000000100 */
[----:B------:R-:W-:Y:S01]  /*14d0*/  FADD R29, R5, -R12 ;  /* 0x8000000c051d7221 */ /* 0x000fe20000000000 */
[----:B------:R-:W-:Y:S01]  /*14e0*/  FMUL R12, R37, R38 ;  /* 0x00000026250c7220 */ /* 0x000fe20000400000 */
[----:B------:R-:W-:Y:S01]  /*14f0*/  FADD R22, R50, R50 ;  /* 0x0000003232167221 */ /* 0x000fe20000000000 */
[----:B------:R-:W-:Y:S01]  /*1500*/  FADD R23, R47, R47 ;  /* 0x0000002f2f177221 */ /* 0x000fe20000000000 */
[----:B------:R-:W-:Y:S01]  /*1510*/  FADD R10, R5, -R10 ;  /* 0x8000000a050a7221 */ /* 0x000fe20000000000 */
[----:B------:R-:W-:Y:S01]  /*1520*/  FFMA R5, R39, R41, R12 ;  /* 0x0000002927057223 */ /* 0x000fe2000000000c */
[----:B------:R-:W-:Y:S01]  /*1530*/  FADD R26, R4, R4 ;  /* 0x00000004041a7221 */ /* 0x000fe20000000000 */
[----:B------:R-:W-:Y:S01]  /*1540*/  FADD R27, R22, -R23 ;  /* 0x80000017161b7221 */ /* 0x000fe20000000000 */
[--C-:B------:R-:W-:Y:S01]  /*1550*/  FADD R12, R52, R52.reuse ;  /* 0x00000034340c7221 */ /* 0x100fe20000000000 */
[----:B------:R-:W-:Y:S01]  /*1560*/  FMUL R22, R4, 4 ;  /* 0x4080000004167820 */ /* 0x000fe20000400000 */
[----:B------:R-:W-:Y:S01]  /*1570*/  FMUL R20, R37, R40 ;  /* 0x0000002825147220 */ /* 0x000fe20000400000 */
[----:B------:R-:W-:Y:S01]  /*1580*/  FMUL R47, R47, 4 ;  /* 0x408000002f2f7820 */ /* 0x000fe20000400000 */
[----:B------:R0:W1:Y:S01]  /*1590*/  F2F.F32.F64 R24, R24 ;  /* 0x0000001800187310 */ /* 0x0000620000301000 */
[C---:B------:R-:W-:Y:S01]  /*15a0*/  FADD R23, -R55.reuse, -R52 ;  /* 0x8000003437177221 */ /* 0x040fe20000000100 */
[-C--:B------:R-:W-:Y:S01]  /*15b0*/  FMUL R31, R26, R29.reuse ;  /* 0x0000001d1a1f7220 */ /* 0x080fe20000400000 */
[----:B------:R-:W-:Y:S01]  /*15c0*/  FFMA R55, R55, -2, -R12 ;  /* 0xc000000037377823 */ /* 0x000fe2000000080c */
[----:B------:R-:W-:Y:S01]  /*15d0*/  FADD R33, R4, -R7 ;  /* 0x8000000704217221 */ /* 0x000fe20000000000 */
[----:B------:R-:W-:Y:S01]  /*15e0*/  FMUL R29, R22, R29 ;  /* 0x0000001d161d7220 */ /* 0x000fe20000400000 */
[----:B------:R-:W-:Y:S01]  /*15f0*/  FMUL R37, R44, R26 ;  /* 0x0000001a2c257220 */ /* 0x000fe20000400000 */
[----:B------:R-:W-:Y:S01]  /*1600*/  FFMA R2, R53, R2, R42 ;  /* 0x0000000235027223 */ /* 0x000fe2000000002a */
[----:B------:R-:W-:Y:S01]  /*1610*/  FFMA R39, R39, R43, R20 ;  /* 0x0000002b27277223 */ /* 0x000fe20000000014 */
[----:B------:R-:W-:Y:S01]  /*1620*/  FFMA R47, R50, 4, -R47 ;  /* 0x40800000322f7823 */ /* 0x000fe2000000082f */
[----:B0-----:R-:W-:Y:S01]  /*1630*/  FADD R25, R7, -R8 ;  /* 0x8000000807197221 */ /* 0x001fe20000000000 */
[----:B------:R-:W-:Y:S01]  /*1640*/  FMUL R12, R44, R17 ;  /* 0x000000112c0c7220 */ /* 0x000fe20000400000 */
[----:B------:R-:W-:Y:S01]  /*1650*/  FADD R45, R45, -R48 ;  /* 0x800000302d2d7221 */ /* 0x000fe20000000000 */
[C-C-:B------:R-:W-:Y:S01]  /*1660*/  FADD R20, -R7.reuse, R8.reuse ;  /* 0x0000000807147221 */ /* 0x140fe20000000100 */
[----:B------:R-:W-:Y:S01]  /*1670*/  FADD R17, R7, R7 ;  /* 0x0000000707117221 */ /* 0x000fe20000000000 */
[--C-:B------:R-:W-:Y:S01]  /*1680*/  FADD R4, R4, -R8.reuse ;  /* 0x8000000804047221 */ /* 0x100fe20000000000 */
[----:B------:R-:W-:Y:S01]  /*1690*/  FADD R42, R8, R8 ;  /* 0x00000008082a7221 */ /* 0x000fe20000000000 */
[----:B------:R-:W-:Y:S01]  /*16a0*/  FADD R50, R36, -R38 ;  /* 0x8000002624327221 */ /* 0x000fe20000000000 */
[C---:B------:R-:W-:Y:S01]  /*16b0*/  FADD R7, -R35.reuse, R36 ;  /* 0x0000002423077221 */ /* 0x040fe20000000100 */
[C-C-:B------:R-:W-:Y:S01]  /*16c0*/  FADD R48, -R35.reuse, R38.reuse ;  /* 0x0000002623307221 */ /* 0x140fe20000000100 */
[----:B------:R-:W-:Y:S01]  /*16d0*/  FFMA R8, R16, R38, R31 ;  /* 0x0000002610087223 */ /* 0x000fe2000000001f */
[----:B------:R-:W-:Y:S01]  /*16e0*/  FFMA R27, R38, R25, R27 ;  /* 0x00000019261b7223 */ /* 0x000fe2000000001b */
[--C-:B------:R-:W-:Y:S01]  /*16f0*/  FADD R36, -R36, R38.reuse ;  /* 0x0000002624247221 */ /* 0x100fe20000000100 */
[----:B------:R-:W-:Y:S01]  /*1700*/  FADD R35, R35, -R38 ;  /* 0x8000002623237221 */ /* 0x000fe20000000000 */
[----:B------:R-:W-:Y:S01]  /*1710*/  FFMA R29, R16, R40, R29 ;  /* 0x00000028101d7223 */ /* 0x000fe2000000001d */
[C---:B------:R-:W-:Y:S01]  /*1720*/  FMUL R31, R38.reuse, R9 ;  /* 0x00000009261f7220 */ /* 0x040fe20000400000 */
[----:B------:R-:W-:Y:S01]  /*1730*/  FFMA R30, R38, R33, R37 ;  /* 0x00000021261e7223 */ /* 0x000fe20000000025 */
[C---:B------:R-:W-:Y:S01]  /*1740*/  FMUL R16, R21.reuse, R16 ;  /* 0x0000001015107220 */ /* 0x040fe20000400000 */
[----:B------:R-:W-:Y:S01]  /*1750*/  FMUL R28, R40, R9 ;  /* 0x00000009281c7220 */ /* 0x000fe20000400000 */
[C---:B------:R-:W-:Y:S01]  /*1760*/  FMUL R38, R21.reuse, R38 ;  /* 0x0000002615267220 */ /* 0x040fe20000400000 */
[----:B------:R-:W-:Y:S01]  /*1770*/  FMUL R32, R21, R40 ;  /* 0x0000002815207220 */ /* 0x000fe20000400000 */
[----:B------:R-:W-:Y:S01]  /*1780*/  FMUL R9, R44, R22 ;  /* 0x000000162c097220 */ /* 0x000fe20000400000 */
[----:B------:R-:W-:Y:S01]  /*1790*/  FMUL R21, R49, R50 ;  /* 0x0000003231157220 */ /* 0x000fe20000400000 */
[--C-:B------:R-:W-:Y:S01]  /*17a0*/  FADD R50, R26, -R42.reuse ;  /* 0x8000002a1a327221 */ /* 0x100fe20000000000 */
[C---:B------:R-:W-:Y:S01]  /*17b0*/  FFMA R25, R40.reuse, R25, R47 ;  /* 0x0000001928197223 */ /* 0x040fe2000000002f */
[----:B------:R-:W-:Y:S01]  /*17c0*/  FFMA R33, R40, R33, R9 ;  /* 0x0000002128217223 */ /* 0x000fe20000000009 */
[--C-:B------:R-:W-:Y:S01]  /*17d0*/  FADD R44, -R17, R42.reuse ;  /* 0x0000002a112c7221 */ /* 0x100fe20000000100 */
[----:B------:R-:W-:Y:S01]  /*17e0*/  FMUL R15, R46, R15 ;  /* 0x0000000f2e0f7220 */ /* 0x000fe20000400000 */
[----:B------:R-:W-:Y:S01]  /*17f0*/  FADD R52, -R26, R17 ;  /* 0x000000111a347221 */ /* 0x000fe20000000100 */
[C---:B------:R-:W-:Y:S01]  /*1800*/  FMUL R40, R49.reuse, R48 ;  /* 0x0000003031287220 */ /* 0x040fe20000400000 */
[C---:B------:R-:W-:Y:S01]  /*1810*/  FMUL R37, R49.reuse, R50 ;  /* 0x0000003231257220 */ /* 0x040fe20000400000 */
[C---:B------:R-:W-:Y:S01]  /*1820*/  FADD R48, R34.reuse, -R19 ;  /* 0x8000001322307221 */ /* 0x040fe20000000000 */
[C-C-:B------:R-:W-:Y:S01]  /*1830*/  FADD R58, R34.reuse, -R41.reuse ;  /* 0x80000029223a7221 */ /* 0x140fe20000000000 */
[----:B------:R-:W-:Y:S01]  /*1840*/  FADD R50, -R34, R41 ;  /* 0x0000002922327221 */ /* 0x000fe20000000100 */
[C---:B------:R-:W-:Y:S01]  /*1850*/  FFMA R34, R12.reuse, 4, R39 ;  /* 0x408000000c227823 */ /* 0x040fe20000000027 */
[C---:B------:R-:W-:Y:S01]  /*1860*/  FMUL R9, R49.reuse, R44 ;  /* 0x0000002c31097220 */ /* 0x040fe20000400000 */
[C---:B------:R-:W-:Y:S01]  /*1870*/  FFMA R5, R12.reuse, 2, R5 ;  /* 0x400000000c057823 */ /* 0x040fe20000000005 */
[----:B------:R-:W-:Y:S01]  /*1880*/  FADD R39, R12, -R15 ;  /* 0x8000000f0c277221 */ /* 0x000fe20000000000 */
[----:B------:R-:W-:Y:S01]  /*1890*/  FMUL R49, R49, R52 ;  /* 0x0000003431317220 */ /* 0x000fe20000400000 */
[--C-:B------:R-:W-:Y:S01]  /*18a0*/  FADD R12, R17, -R42.reuse ;  /* 0x8000002a110c7221 */ /* 0x100fe20000000000 */
[C---:B------:R-:W-:Y:S01]  /*18b0*/  FADD R52, -R19.reuse, R41 ;  /* 0x0000002913347221 */ /* 0x040fe20000000100 */
[C---:B------:R-:W-:Y:S01]  /*18c0*/  FADD R56, -R26.reuse, R42 ;  /* 0x0000002a1a387221 */ /* 0x040fe20000000100 */
[C---:B------:R-:W-:Y:S01]  /*18d0*/  FADD R60, R26.reuse, -R17 ;  /* 0x800000111a3c7221 */ /* 0x040fe20000000000 */
[----:B------:R-:W-:Y:S01]  /*18e0*/  FADD R44, R19, -R41 ;  /* 0x80000029132c7221 */ /* 0x000fe20000000000 */
[C---:B------:R-:W-:Y:S01]  /*18f0*/  FMUL R19, R45.reuse, R12 ;  /* 0x0000000c2d137220 */ /* 0x040fe20000400000 */
[C---:B------:R-:W-:Y:S01]  /*1900*/  FMUL R42, R45.reuse, R52 ;  /* 0x000000342d2a7220 */ /* 0x040fe20000400000 */
[C---:B------:R-:W-:Y:S01]  /*1910*/  FMUL R17, R45.reuse, R58 ;  /* 0x0000003a2d117220 */ /* 0x040fe20000400000 */
[C---:B------:R-:W-:Y:S01]  /*1920*/  FMUL R12, R45.reuse, R56 ;  /* 0x000000382d0c7220 */ /* 0x040fe20000400000 */
[----:B------:R-:W-:Y:S01]  /*1930*/  FMUL R45, R45, R60 ;  /* 0x0000003c2d2d7220 */ /* 0x000fe20000400000 */
[C---:B------:R-:W-:Y:S01]  /*1940*/  FMUL R58, R11.reuse, R26 ;  /* 0x0000001a0b3a7220 */ /* 0x040fe20000400000 */
[----:B------:R-:W-:Y:S01]  /*1950*/  FMUL R60, R11, R22 ;  /* 0x000000160b3c7220 */ /* 0x000fe20000400000 */
[C---:B------:R-:W-:Y:S01]  /*1960*/  FMUL R52, R39.reuse, R7 ;  /* 0x0000000727347220 */ /* 0x040fe20000400000 */
[----:B------:R-:W-:Y:S01]  /*1970*/  FMUL R47, R26, R0 ;  /* 0x000000001a2f7220 */ /* 0x000fe20000400000 */
[----:B------:R-:W-:Y:S01]  /*1980*/  FMUL R7, R39, R36 ;  /* 0x0000002427077220 */ /* 0x000fe20000400000 */
[C---:B------:R-:W-:Y:S01]  /*1990*/  FFMA R56, R46.reuse, R41, R31 ;  /* 0x000000292e387223 */ /* 0x040fe2000000001f */
[----:B------:R-:W-:Y:S01]  /*19a0*/  FMUL R53, R11, R14 ;  /* 0x0000000e0b357220 */ /* 0x000fe20000400000 */
[C---:B------:R-:W-:Y:S01]  /*19b0*/  FMUL R36, R39.reuse, R35 ;  /* 0x0000002327247220 */ /* 0x040fe20000400000 */
[----:B------:R-:W-:Y:S01]  /*19c0*/  FFMA R31, R46, R43, R28 ;  /* 0x0000002b2e1f7223 */ /* 0x000fe2000000001c */
[C---:B------:R-:W-:Y:S01]  /*19d0*/  FMUL R48, R39.reuse, R48 ;  /* 0x0000003027307220 */ /* 0x040fe20000400000 */
[C---:B------:R-:W-:Y:S01]  /*19e0*/  FMUL R44, R39.reuse, R44 ;  /* 0x0000002c272c7220 */ /* 0x040fe20000400000 */
[----:B------:R-:W-:Y:S01]  /*19f0*/  FMUL R50, R39, R50 ;  /* 0x0000003227327220 */ /* 0x000fe20000400000 */
[-C--:B------:R-:W-:Y:S01]  /*1a00*/  FFMA R28, R41, R4.reuse, R58 ;  /* 0x00000004291c7223 */ /* 0x080fe2000000003a */
[----:B------:R-:W-:Y:S01]  /*1a10*/  FFMA R35, R43, R4, R60 ;  /* 0x000000042b237223 */ /* 0x000fe2000000003c */
[----:B------:R-:W-:Y:S01]  /*1a20*/  FMUL R0, R22, R0 ;  /* 0x0000000016007220 */ /* 0x000fe20000400000 */
[-C--:B------:R-:W-:Y:S01]  /*1a30*/  FFMA R38, R41, R10.reuse, R38 ;  /* 0x0000000a29267223 */ /* 0x080fe20000000026 */
[----:B------:R-:W-:Y:S01]  /*1a40*/  FFMA R39, R43, R10, R32 ;  /* 0x0000000a2b277223 */ /* 0x000fe20000000020 */
[----:B------:R-:W-:Y:S01]  /*1a50*/  FFMA R4, R14, R41, R47 ;  /* 0x000000290e047223 */ /* 0x000fe2000000002f */
[----:B------:R-:W-:Y:S01]  /*1a60*/  FADD R10, R16, R16 ;  /* 0x00000010100a7221 */ /* 0x000fe20000000000 */
[C---:B------:R-:W-:Y:S01]  /*1a70*/  FADD R47, R53.reuse, R53 ;  /* 0x00000035352f7221 */ /* 0x040fe20000000000 */
[----:B------:R-:W-:Y:S01]  /*1a80*/  FFMA R11, R14, R43, R0 ;  /* 0x0000002b0e0b7223 */ /* 0x000fe20000000000 */
[----:B------:R-:W-:Y:S01]  /*1a90*/  FMUL R53, R53, 4 ;  /* 0x4080000035357820 */ /* 0x000fe20000400000 */
[----:B------:R-:W-:Y:S01]  /*1aa0*/  FADD R0, R15, R15 ;  /* 0x0000000f0f007221 */ /* 0x000fe20000000000 */
[----:B------:R-:W-:Y:S01]  /*1ab0*/  FADD R14, R10, -R47 ;  /* 0x8000002f0a0e7221 */ /* 0x000fe20000000000 */
[-C--:B------:R-:W-:Y:S01]  /*1ac0*/  FFMA R10, R26, R6.reuse, R27 ;  /* 0x000000061a0a7223 */ /* 0x080fe2000000001b */
[----:B------:R-:W-:Y:S01]  /*1ad0*/  FFMA R47, R22, R6, R25 ;  /* 0x00000006162f7223 */ /* 0x000fe20000000019 */
[----:B------:R-:W-:Y:S01]  /*1ae0*/  FADD R27, -R9, -R48 ;  /* 0x80000030091b7221 */ /* 0x000fe20000000100 */
[----:B------:R-:W-:Y:S01]  /*1af0*/  FFMA R6, R41, R20, R14 ;  /* 0x0000001429067223 */ /* 0x000fe2000000000e */
[----:B------:R-:W-:Y:S01]  /*1b00*/  FADD R14, R48, R48 ;  /* 0x00000030300e7221 */ /* 0x000fe20000000000 */
[----:B------:R-:W-:Y:S01]  /*1b10*/  FFMA R16, R16, 4, -R53 ;  /* 0x4080000010107823 */ /* 0x000fe20000000835 */
[C---:B------:R-:W-:Y:S01]  /*1b20*/  FMUL R41, R18.reuse, R35 ;  /* 0x0000002312297220 */ /* 0x040fe20000400000 */
[C---:B------:R-:W-:Y:S01]  /*1b30*/  FMUL R53, R18.reuse, R29 ;  /* 0x0000001d12357220 */ /* 0x040fe20000400000 */
[----:B------:R-:W-:Y:S01]  /*1b40*/  FFMA R9, R9, -2, -R14 ;  /* 0xc000000009097823 */ /* 0x000fe2000000080e */
[----:B------:R-:W-:Y:S01]  /*1b50*/  FMUL R14, R18, R31 ;  /* 0x0000001f120e7220 */ /* 0x000fe20000400000 */
[C---:B------:R-:W-:Y:S01]  /*1b60*/  FFMA R29, R51.reuse, R28, R41 ;  /* 0x0000001c331d7223 */ /* 0x040fe20000000029 */
[----:B------:R-:W-:Y:S01]  /*1b70*/  FFMA R41, R51, R8, R53 ;  /* 0x0000000833297223 */ /* 0x000fe20000000035 */
[----:B------:R-:W-:Y:S01]  /*1b80*/  FADD R53, R7, R7 ;  /* 0x0000000707357221 */ /* 0x000fe20000000000 */
[----:B------:R-:W-:Y:S01]  /*1b90*/  FFMA R35, R51, R56, R14 ;  /* 0x0000003833237223 */ /* 0x000fe2000000000e */
[--C-:B------:R-:W-:Y:S01]  /*1ba0*/  FADD R14, R44, R44.reuse ;  /* 0x0000002c2c0e7221 */ /* 0x100fe20000000000 */
[----:B------:R-:W-:Y:S01]  /*1bb0*/  FADD R44, -R37, -R44 ;  /* 0x8000002c252c7221 */ /* 0x000fe20000000100 */
[C---:B------:R-:W-:Y:S01]  /*1bc0*/  FMUL R11, R18.reuse, R11 ;  /* 0x0000000b120b7220 */ /* 0x040fe20000400000 */
[----:B------:R-:W-:Y:S01]  /*1bd0*/  FFMA R15, R15, -4, R34 ;  /* 0xc08000000f0f7823 */ /* 0x000fe20000000022 */
[----:B------:R-:W-:Y:S01]  /*1be0*/  FFMA R37, R37, -2, -R14 ;  /* 0xc000000025257823 */ /* 0x000fe2000000080e */
[----:B------:R-:W-:Y:S01]  /*1bf0*/  FMUL R14, R18, R39 ;  /* 0x00000027120e7220 */ /* 0x000fe20000400000 */
[----:B------:R-:W-:Y:S01]  /*1c00*/  FFMA R39, R12, -2, -R53 ;  /* 0xc00000000c277823 */ /* 0x000fe20000000835 */
[----:B------:R-:W-:Y:S01]  /*1c10*/  FFMA R53, R51, R4, R11 ;  /* 0x0000000433357223 */ /* 0x000fe2000000000b */
[--C-:B------:R-:W-:Y:S01]  /*1c20*/  FADD R4, R50, R50.reuse ;  /* 0x0000003232047221 */ /* 0x100fe20000000000 */
[----:B------:R-:W-:Y:S01]  /*1c30*/  FADD R8, -R12, -R7 ;  /* 0x800000070c087221 */ /* 0x000fe20000000100 */
[C---:B------:R-:W-:Y:S01]  /*1c40*/  FADD R50, -R49.reuse, -R50 ;  /* 0x8000003231327221 */ /* 0x040fe20000000100 */
[C---:B------:R-:W-:Y:S01]  /*1c50*/  FMUL R12, R18.reuse, R33 ;  /* 0x00000021120c7220 */ /* 0x040fe20000400000 */
[----:B------:R-:W-:Y:S01]  /*1c60*/  FFMA R49, R49, -2, -R4 ;  /* 0xc000000031317823 */ /* 0x000fe20000000804 */
[----:B------:R-:W-:Y:S01]  /*1c70*/  FADD R0, R5, -R0 ;  /* 0x8000000005007221 */ /* 0x000fe20000000000 */
[----:B------:R-:W-:Y:S01]  /*1c80*/  FFMA R43, R43, R20, R16 ;  /* 0x000000142b2b7223 */ /* 0x000fe20000000010 */
[----:B------:R-:W-:Y:S01]  /*1c90*/  FFMA R38, R51, R38, R14 ;  /* 0x0000002633267223 */ /* 0x000fe2000000000e */
[----:B------:R-:W-:Y:S01]  /*1ca0*/  FMUL R4, R18, R15 ;  /* 0x0000000f12047220 */ /* 0x000fe20000400000 */
[----:B------:R-:W-:Y:S01]  /*1cb0*/  FADD R14, R36, R36 ;  /* 0x00000024240e7221 */ /* 0x000fe20000000000 */
[C---:B------:R-:W-:Y:S01]  /*1cc0*/  FMUL R47, R18.reuse, R47 ;  /* 0x0000002f122f7220 */ /* 0x040fe20000400000 */
[----:B------:R-:W-:Y:S01]  /*1cd0*/  FFMA R26, R13, R26, R6 ;  /* 0x0000001a0d1a7223 */ /* 0x000fe20000000006 */
[----:B------:R-:W-:Y:S01]  /*1ce0*/  FFMA R33, R51, R30, R12 ;  /* 0x0000001e33217223 */ /* 0x000fe2000000000c */
[----:B------:R-:W-:Y:S01]  /*1cf0*/  FFMA R43, R13, R22, R43 ;  /* 0x000000160d2b7223 */ /* 0x000fe2000000002b */
[----:B------:R-:W0:Y:S01]  /*1d00*/  LDC.64 R6, c[0x0][0x380] ;  /* 0x0000e000ff067b82 */ /* 0x000e220000000a00 */
[----:B------:R-:W-:Y:S01]  /*1d10*/  FFMA R0, R51, R0, R4 ;  /* 0x0000000033007223 */ /* 0x000fe20000000004 */
[----:B------:R-:W-:Y:S01]  /*1d20*/  FADD R36, -R45, -R36 ;  /* 0x800000242d247221 */ /* 0x000fe20000000100 */
[----:B------:R-:W-:Y:S01]  /*1d30*/  FFMA R4, R51, R10, R47 ;  /* 0x0000000a33047223 */ /* 0x000fe2000000002f */
[----:B------:R-:W-:Y:S01]  /*1d40*/  FFMA R45, R45, -2, -R14 ;  /* 0xc00000002d2d7823 */ /* 0x000fe2000000080e */
[----:B------:R-:W-:Y:S01]  /*1d50*/  FMUL R18, R18, R43 ;  /* 0x0000002b12127220 */ /* 0x000fe20000400000 */
[--C-:B------:R-:W-:Y:S01]  /*1d60*/  FADD R5, R17, R17.reuse ;  /* 0x0000001111057221 */ /* 0x100fe20000000000 */
[----:B------:R-:W-:Y:S01]  /*1d70*/  FADD R25, -R21, -R42 ;  /* 0x8000002a15197221 */ /* 0x000fe20000000100 */
[----:B------:R-:W2:Y:S01]  /*1d80*/  LDC.64 R12, c[0x0][0x388] ;  /* 0x0000e200ff0c7b82 */ /* 0x000ea20000000a00 */
[----:B------:R-:W-:Y:S01]  /*1d90*/  FADD R17, -R40, -R17 ;  /* 0x8000001128117221 */ /* 0x000fe20000000100 */
[--C-:B------:R-:W-:Y:S01]  /*1da0*/  FADD R31, -R19, -R52.reuse ;  /* 0x80000034131f7221 */ /* 0x100fe20000000100 */
[----:B------:R-:W-:Y:S01]  /*1db0*/  FADD R16, R52, R52 ;  /* 0x0000003434107221 */ /* 0x000fe20000000000 */
[----:B------:R-:W-:Y:S01]  /*1dc0*/  FFMA R51, R51, R26, R18 ;  /* 0x0000001a33337223 */ /* 0x000fe20000000012 */
[----:B------:R-:W-:Y:S01]  /*1dd0*/  FADD R32, R42, R42 ;  /* 0x0000002a2a207221 */ /* 0x000fe20000000000 */
[C---:B------:R-:W-:Y:S01]  /*1de0*/  FFMA R25, R54.reuse, R25, R35 ;  /* 0x0000001936197223 */ /* 0x040fe20000000023 */
[C---:B------:R-:W-:Y:S01]  /*1df0*/  FFMA R44, R54.reuse, R44, R29 ;  /* 0x0000002c362c7223 */ /* 0x040fe2000000001d */
[----:B------:R-:W3:Y:S01]  /*1e00*/  LDC.64 R10, c[0x0][0x390] ;  /* 0x0000e400ff0a7b82 */ /* 0x000ee20000000a00 */
[C---:B------:R-:W-:Y:S01]  /*1e10*/  FFMA R8, R54.reuse, R8, R41 ;  /* 0x0000000836087223 */ /* 0x040fe20000000029 */
[C---:B------:R-:W-:Y:S01]  /*1e20*/  FFMA R38, R54.reuse, R17, R38 ;  /* 0x0000001136267223 */ /* 0x040fe20000000026 */
[C---:B------:R-:W-:Y:S01]  /*1e30*/  FFMA R50, R54.reuse, R50, R53 ;  /* 0x0000003236327223 */ /* 0x040fe20000000035 */
[C---:B------:R-:W-:Y:S01]  /*1e40*/  FFMA R36, R54.reuse, R36, R33 ;  /* 0x0000002436247223 */ /* 0x040fe20000000021 */
[C---:B------:R-:W-:Y:S01]  /*1e50*/  FFMA R23, R54.reuse, R23, R0 ;  /* 0x0000001736177223 */ /* 0x040fe20000000000 */
[----:B------:R-:W-:Y:S01]  /*1e60*/  FFMA R4, R54, R31, R4 ;  /* 0x0000001f36047223 */ /* 0x000fe20000000004 */
[----:B------:R-:W-:Y:S01]  /*1e70*/  FFMA R19, R19, -2, -R16 ;  /* 0xc000000013137823 */ /* 0x000fe20000000810 */
[----:B------:R-:W4:Y:S01]  /*1e80*/  LDC.64 R14, c[0x0][0x398] ;  /* 0x0000e600ff0e7b82 */ /* 0x000f220000000a00 */
[----:B------:R-:W-:-:S02]  /*1e90*/  IMAD R17, R3, 0x3, RZ ;  /* 0x0000000303117824 */ /* 0x000fc400078e02ff */
[----:B------:R-:W-:Y:S01]  /*1ea0*/  FFMA R54, R54, R27, R51 ;  /* 0x0000001b36367223 */ /* 0x000fe20000000033 */
[----:B------:R-:W-:Y:S01]  /*1eb0*/  FFMA R21, R21, -2, -R32 ;  /* 0xc000000015157823 */ /* 0x000fe20000000820 */
[----:B------:R-:W-:Y:S01]  /*1ec0*/  FFMA R5, R40, -2, -R5 ;  /* 0xc000000028057823 */ /* 0x000fe20000000805 */
[----:B0-----:R-:W-:-:S04]  /*1ed0*/  IMAD.WIDE R6, R3, 0x4, R6 ;  /* 0x0000000403067825 */ /* 0x001fc800078e0206 */
[C---:B-1----:R-:W-:Y:S01]  /*1ee0*/  FFMA R23, R24.reuse, R55, R23 ;  /* 0x0000003718177223 */ /* 0x042fe20000000017 */
[C---:B------:R-:W-:Y:S01]  /*1ef0*/  FFMA R19, R24.reuse, R19, R4 ;  /* 0x0000001318137223 */ /* 0x040fe20000000004 */
[----:B------:R-:W-:Y:S01]  /*1f00*/  FFMA R9, R24, R9, R54 ;  /* 0x0000000918097223 */ /* 0x000fe20000000036 */
[----:B--2---:R-:W-:-:S04]  /*1f10*/  IMAD.WIDE R12, R17, 0x4, R12 ;  /* 0x00000004110c7825 */ /* 0x004fc800078e020c */
[C---:B------:R-:W-:Y:S01]  /*1f20*/  FFMA R21, R24.reuse, R21, R25 ;  /* 0x0000001518157223 */ /* 0x040fe20000000019 */
[C---:B------:R-:W-:Y:S01]  /*1f30*/  FFMA R37, R24.reuse, R37, R44 ;  /* 0x0000002518257223 */ /* 0x040fe2000000002c */
[C---:B------:R-:W-:Y:S01]  /*1f40*/  FFMA R39, R24.reuse, R39, R8 ;  /* 0x0000002718277223 */ /* 0x040fe20000000008 */
[C---:B------:R-:W-:Y:S01]  /*1f50*/  FFMA R5, R24.reuse, R5, R38 ;  /* 0x0000000518057223 */ /* 0x040fe20000000026 */
[C---:B------:R-:W-:Y:S01]  /*1f60*/  FFMA R49, R24.reuse, R49, R50 ;  /* 0x0000003118317223 */ /* 0x040fe20000000032 */
[----:B------:R-:W-:Y:S01]  /*1f70*/  FFMA R45, R24, R45, R36 ;  /* 0x0000002d182d7223 */ /* 0x000fe20000000024 */
[----:B---3--:R-:W-:Y:S01]  /*1f80*/  IMAD.WIDE R10, R17, 0x4, R10 ;  /* 0x00000004110a7825 */ /* 0x008fe200078e020a */
[----:B------:R0:W-:Y:S01]  /*1f90*/  STG.E desc[UR6][R6.64], R2 ;  /* 0x0000000206007986 */ /* 0x0001e2000c101906 */
[----:B------:R-:W-:-:S03]  /*1fa0*/  IADD3 R3, PT, PT, R3, UR4, RZ ;  /* 0x0000000403037c10 */ /* 0x000fc6000fffe0ff */
[----:B------:R0:W-:Y:S01]  /*1fb0*/  STG.E desc[UR6][R12.64], R23 ;  /* 0x000000170c007986 */ /* 0x0001e2000c101906 */
[----:B------:R-:W-:Y:S01]  /*1fc0*/  ISETP.GE.AND P0, PT, R3, UR12, PT ;  /* 0x0000000c03007c0c */ /* 0x000fe2000bf06270 */
[----:B----4-:R-:W-:Y:S02]  /*1fd0*/  IMAD.WIDE R14, R17, 0x4, R14 ;  /* 0x00000004110e7825 */ /* 0x010fe400078e020e */
[----:B------:R0:W-:Y:S04]  /*1fe0*/  STG.E desc[UR6][R12.64+0x8], R19 ;  /* 0x000008130c007986 */ /* 0x0001e8000c101906 */
[----:B------:R0:W-:Y:S04]  /*1ff0*/  STG.E desc[UR6][R12.64+0x4], R9 ;  /* 0x000004090c007986 */ /* 0x0001e8000c101906 */
[----:B------:R0:W-:Y:S04]  /*2000*/  STG.E desc[UR6][R10.64], R21 ;  /* 0x000000150a007986 */ /* 0x0001e8000c101906 */
[----:B------:R0:W-:Y:S04]  /*2010*/  STG.E desc[UR6][R10.64+0x4], R37 ;  /* 0x000004250a007986 */ /* 0x0001e8000c101906 */
[----:B------:R0:W-:Y:S04]  /*2020*/  STG.E desc[UR6][R10.64+0x8], R39 ;  /* 0x000008270a007986 */ /* 0x0001e8000c101906 */
[----:B------:R0:W-:Y:S04]  /*2030*/  STG.E desc[UR6][R14.64], R5 ;  /* 0x000000050e007986 */ /* 0x0001e8000c101906 */
[----:B------:R0:W-:Y:S04]  /*2040*/  STG.E desc[UR6][R14.64+0x4], R49 ;  /* 0x000004310e007986 */ /* 0x0001e8000c101906 */
[----:B------:R0:W-:Y:S01]  /*2050*/  STG.E desc[UR6][R14.64+0x8], R45 ;  /* 0x0000082d0e007986 */ /* 0x0001e2000c101906 */
[----:B------:R-:W-:Y:S05]  /*2060*/  @!P0 BRA `(.L_x_28) ;  /* 0xffffffe000188947 */ /* 0x000fea000383ffff */
[----:B------:R-:W-:Y:S05]  /*2070*/  EXIT ;  /* 0x000000000000794d */ /* 0x000fea0003800000 */
        .weak           $__internal_0_$__cuda_sm20_div_rn_f64_full
        .type           $__internal_0_$__cuda_sm20_div_rn_f64_full,@function
        .size           $__internal_0_$__cuda_sm20_div_rn_f64_full,($__internal_1_$__cuda_sm3x_div_rn_noftz_f32_slowpath - $__internal_0_$__cuda_sm20_div_rn_f64_full)
$__internal_0_$__cuda_sm20_div_rn_f64_full:
[C---:B------:R-:W-:Y:S01]  /*2080*/  FSETP.GEU.AND P0, PT, |R23|.reuse, 1.469367938527859385e-39, PT ;  /* 0x001000001700780b */ /* 0x040fe20003f0e200 */
[----:B------:R-:W-:Y:S01]  /*2090*/  IMAD.MOV.U32 R24, RZ, RZ, 0x1 ;  /* 0x00000001ff187424 */ /* 0x000fe200078e00ff */
[----:B------:R-:W-:Y:S01]  /*20a0*/  LOP3.LUT R32, R23, 0x800fffff, RZ, 0xc0, !PT ;  /* 0x800fffff17207812 */ /* 0x000fe200078ec0ff */
[----:B------:R-:W-:Y:S01]  /*20b0*/  BSSY.RECONVERGENT B1, `(.L_x_29) ;  /* 0x0000054000017945 */ /* 0x000fe20003800200 */
[C---:B------:R-:W-:Y:S02]  /*20c0*/  FSETP.GEU.AND P2, PT, |R21|.reuse, 1.469367938527859385e-39, PT ;  /* 0x001000001500780b */ /* 0x040fe40003f4e200 */
[----:B------:R-:W-:Y:S02]  /*20d0*/  LOP3.LUT R33, R32, 0x3ff00000, RZ, 0xfc, !PT ;  /* 0x3ff0000020217812 */ /* 0x000fe400078efcff */
[----:B------:R-:W-:Y:S02]  /*20e0*/  MOV R32, R22 ;  /* 0x0000001600207202 */ /* 0x000fe40000000f00 */
[----:B------:R-:W-:-:S02]  /*20f0*/  LOP3.LUT R56, R21, 0x7ff00000, RZ, 0xc0, !PT ;  /* 0x7ff0000015387812 */ /* 0x000fc400078ec0ff */
[----:B------:R-:W-:Y:S01]  /*2100*/  MOV R57, 0x1ca00000 ;  /* 0x1ca0000000397802 */ /* 0x000fe20000000f00 */
[----:B------:R-:W-:Y:S01]  /*2110*/  @!P0 DMUL R32, R22, 8.98846567431157953865e+307 ;  /* 0x7fe0000016208828 */ /* 0x000fe20000000000 */
[C---:B------:R-:W-:Y:S02]  /*2120*/  LOP3.LUT R59, R23.reuse, 0x7ff00000, RZ, 0xc0, !PT ;  /* 0x7ff00000173b7812 */ /* 0x040fe400078ec0ff */
[----:B------:R-:W-:Y:S02]  /*2130*/  MOV R30, R20 ;  /* 0x00000014001e7202 */ /* 0x000fe40000000f00 */
[----:B------:R-:W-:Y:S01]  /*2140*/  @!P2 LOP3.LUT R29, R23, 0x7ff00000, RZ, 0xc0, !PT ;  /* 0x7ff00000171da812 */ /* 0x000fe200078ec0ff */
[----:B------:R-:W0:Y:S01]  /*2150*/  MUFU.RCP64H R25, R33 ;  /* 0x0000002100197308 */ /* 0x000e220000001800 */
[C---:B------:R-:W-:Y:S02]  /*2160*/  ISETP.GE.U32.AND P1, PT, R56.reuse, R59, PT ;  /* 0x0000003b3800720c */ /* 0x040fe40003f26070 */
[----:B------:R-:W-:-:S02]  /*2170*/  @!P2 ISETP.GE.U32.AND P3, PT, R56, R29, PT ;  /* 0x0000001d3800a20c */ /* 0x000fc40003f66070 */
[----:B------:R-:W-:Y:S02]  /*2180*/  SEL R31, R57, 0x63400000, !P1 ;  /* 0x63400000391f7807 */ /* 0x000fe40004800000 */
[----:B------:R-:W-:Y:S02]  /*2190*/  @!P0 LOP3.LUT R59, R33, 0x7ff00000, RZ, 0xc0, !PT ;  /* 0x7ff00000213b8812 */ /* 0x000fe400078ec0ff */
[----:B------:R-:W-:Y:S01]  /*21a0*/  LOP3.LUT R31, R31, 0x800fffff, R21, 0xf8, !PT ;  /* 0x800fffff1f1f7812 */ /* 0x000fe200078ef815 */
[----:B0-----:R-:W-:-:S08]  /*21b0*/  DFMA R26, R24, -R32, 1 ;  /* 0x3ff00000181a742b */ /* 0x001fd00000000820 */
[----:B------:R-:W-:-:S08]  /*21c0*/  DFMA R26, R26, R26, R26 ;  /* 0x0000001a1a1a722b */ /* 0x000fd0000000001a */
[----:B------:R-:W-:Y:S01]  /*21d0*/  DFMA R26, R24, R26, R24 ;  /* 0x0000001a181a722b */ /* 0x000fe20000000018 */
[----:B------:R-:W-:-:S04]  /*21e0*/  @!P2 SEL R25, R57, 0x63400000, !P3 ;  /* 0x634000003919a807 */ /* 0x000fc80005800000 */
[----:B------:R-:W-:-:S03]  /*21f0*/  @!P2 LOP3.LUT R28, R25, 0x80000000, R21, 0xf8, !PT ;  /* 0x80000000191ca812 */ /* 0x000fc600078ef815 */
[----:B------:R-:W-:Y:S01]  /*2200*/  DFMA R24, R26, -R32, 1 ;  /* 0x3ff000001a18742b */ /* 0x000fe20000000820 */
[----:B------:R-:W-:Y:S01]  /*2210*/  @!P2 LOP3.LUT R29, R28, 0x100000, RZ, 0xfc, !PT ;  /* 0x001000001c1da812 */ /* 0x000fe200078efcff */
[----:B------:R-:W-:-:S06]  /*2220*/  @!P2 IMAD.MOV.U32 R28, RZ, RZ, RZ ;  /* 0x000000ffff1ca224 */ /* 0x000fcc00078e00ff */
[----:B------:R-:W-:Y:S02]  /*2230*/  DFMA R24, R26, R24, R26 ;  /* 0x000000181a18722b */ /* 0x000fe4000000001a */
[----:B------:R-:W-:-:S08]  /*2240*/  @!P2 DFMA R30, R30, 2, -R28 ;  /* 0x400000001e1ea82b */ /* 0x000fd0000000081c */
[----:B------:R-:W-:-:S08]  /*2250*/  DMUL R26, R24, R30 ;  /* 0x0000001e181a7228 */ /* 0x000fd00000000000 */
[----:B------:R-:W-:-:S08]  /*2260*/  DFMA R28, R26, -R32, R30 ;  /* 0x800000201a1c722b */ /* 0x000fd0000000001e */
[----:B------:R-:W-:Y:S01]  /*2270*/  DFMA R28, R24, R28, R26 ;  /* 0x0000001c181c722b */ /* 0x000fe2000000001a */
[----:B------:R-:W-:Y:S02]  /*2280*/  MOV R26, R56 ;  /* 0x00000038001a7202 */ /* 0x000fe40000000f00 */
[----:B------:R-:W-:-:S04]  /*2290*/  @!P2 LOP3.LUT R26, R31, 0x7ff00000, RZ, 0xc0, !PT ;  /* 0x7ff000001f1aa812 */ /* 0x000fc800078ec0ff */
[----:B------:R-:W-:-:S04]  /*22a0*/  IADD3 R24, PT, PT, R26, -0x1, RZ ;  /* 0xffffffff1a187810 */ /* 0x000fc80007ffe0ff */
[----:B------:R-:W-:Y:S01]  /*22b0*/  ISETP.GT.U32.AND P0, PT, R24, 0x7feffffe, PT ;  /* 0x7feffffe1800780c */ /* 0x000fe20003f04070 */
[----:B------:R-:W-:-:S05]  /*22c0*/  VIADD R24, R59, 0xffffffff ;  /* 0xffffffff3b187836 */ /* 0x000fca0000000000 */
[----:B------:R-:W-:-:S13]  /*22d0*/  ISETP.GT.U32.OR P0, PT, R24, 0x7feffffe, P0 ;  /* 0x7feffffe1800780c */ /* 0x000fda0000704470 */
[----:B------:R-:W-:Y:S05]  /*22e0*/  @P0 BRA `(.L_x_30) ;  /* 0x00000000006c0947 */ /* 0x000fea0003800000 */
[----:B------:R-:W-:-:S04]  /*22f0*/  LOP3.LUT R21, R23, 0x7ff00000, RZ, 0xc0, !PT ;  /* 0x7ff0000017157812 */ /* 0x000fc800078ec0ff */
[CC--:B------:R-:W-:Y:S02]  /*2300*/  VIADDMNMX R20, R56.reuse, -R21.reuse, 0xb9600000, !PT ;  /* 0xb960000038147446 */ /* 0x0c0fe40007800915 */
[----:B------:R-:W-:Y:S02]  /*2310*/  ISETP.GE.U32.AND P0, PT, R56, R21, PT ;  /* 0x000000153800720c */ /* 0x000fe40003f06070 */
[----:B------:R-:W-:Y:S02]  /*2320*/  VIMNMX R20, PT, PT, R20, 0x46a00000, PT ;  /* 0x46a0000014147848 */ /* 0x000fe40003fe0100 */
[----:B------:R-:W-:-:S04]  /*2330*/  SEL R57, R57, 0x63400000, !P0 ;  /* 0x6340000039397807 */ /* 0x000fc80004000000 */
[----:B------:R-:W-:Y:S01]  /*2340*/  IADD3 R26, PT, PT, -R57, R20, RZ ;  /* 0x00000014391a7210 */ /* 0x000fe20007ffe1ff */
[----:B------:R-:W-:-:S03]  /*2350*/  IMAD.MOV.U32 R20, RZ, RZ, RZ ;  /* 0x000000ffff147224 */ /* 0x000fc600078e00ff */
[----:B------:R-:W-:-:S06]  /*2360*/  IADD3 R21, PT, PT, R26, 0x7fe00000, RZ ;  /* 0x7fe000001a157810 */ /* 0x000fcc0007ffe0ff */
[----:B------:R-:W-:-:S10]  /*2370*/  DMUL R24, R28, R20 ;  /* 0x000000141c187228 */ /* 0x000fd40000000000 */
[----:B------:R-:W-:-:S13]  /*2380*/  FSETP.GTU.AND P0, PT, |R25|, 1.469367938527859385e-39, PT ;  /* 0x001000001900780b */ /* 0x000fda0003f0c200 */
[----:B------:R-:W-:Y:S05]  /*2390*/  @P0 BRA `(.L_x_31) ;  /* 0x0000000000940947 */ /* 0x000fea0003800000 */
[----:B------:R-:W-:Y:S01]  /*23a0*/  DFMA R30, R28, -R32, R30 ;  /* 0x800000201c1e722b */ /* 0x000fe2000000001e */
[----:B------:R-:W-:-:S09]  /*23b0*/  MOV R22, RZ ;  /* 0x000000ff00167202 */ /* 0x000fd20000000f00 */
[C---:B------:R-:W-:Y:S02]  /*23c0*/  FSETP.NEU.AND P0, PT, R31.reuse, RZ, PT ;  /* 0x000000ff1f00720b */ /* 0x040fe40003f0d000 */
[----:B------:R-:W-:-:S04]  /*23d0*/  LOP3.LUT R27, R31, 0x80000000, R23, 0x48, !PT ;  /* 0x800000001f1b7812 */ /* 0x000fc800078e4817 */
[----:B------:R-:W-:-:S07]  /*23e0*/  LOP3.LUT R23, R27, R21, RZ, 0xfc, !PT ;  /* 0x000000151b177212 */ /* 0x000fce00078efcff */
[----:B------:R-:W-:Y:S05]  /*23f0*/  @!P0 BRA `(.L_x_31) ;  /* 0x00000000007c8947 */ /* 0x000fea0003800000 */
[----:B------:R-:W-:Y:S01]  /*2400*/  IADD3 R21, PT, PT, -R26, RZ, RZ ;  /* 0x000000ff1a157210 */ /* 0x000fe20007ffe1ff */
[----:B------:R-:W-:Y:S01]  /*2410*/  IMAD.MOV.U32 R20, RZ, RZ, RZ ;  /* 0x000000ffff147224 */ /* 0x000fe200078e00ff */
[----:B------:R-:W-:-:S05]  /*2420*/  DMUL.RP R22, R28, R22 ;  /* 0x000000161c167228 */ /* 0x000fca0000008000 */
[----:B------:R-:W-:-:S05]  /*2430*/  DFMA R20, R24, -R20, R28 ;  /* 0x800000141814722b */ /* 0x000fca000000001c */
[----:B------:R-:W-:Y:S02]  /*2440*/  LOP3.LUT R27, R23, R27, RZ, 0x3c, !PT ;  /* 0x0000001b171b7212 */ /* 0x000fe400078e3cff */
[----:B------:R-:W-:-:S04]  /*2450*/  IADD3 R20, PT, PT, -R26, -0x43300000, RZ ;  /* 0xbcd000001a147810 */ /* 0x000fc80007ffe1ff */
[----:B------:R-:W-:-:S04]  /*2460*/  FSETP.NEU.AND P0, PT, |R21|, R20, PT ;  /* 0x000000141500720b */ /* 0x000fc80003f0d200 */
[----:B------:R-:W-:Y:S02]  /*2470*/  FSEL R24, R22, R24, !P0 ;  /* 0x0000001816187208 */ /* 0x000fe40004000000 */
[----:B------:R-:W-:Y:S01]  /*2480*/  FSEL R25, R27, R25, !P0 ;  /* 0x000000191b197208 */ /* 0x000fe20004000000 */
[----:B------:R-:W-:Y:S06]  /*2490*/  BRA `(.L_x_31) ;  /* 0x0000000000547947 */ /* 0x000fec0003800000 */
.L_x_30:
[----:B------:R-:W-:-:S14]  /*24a0*/  DSETP.NAN.AND P0, PT, R20, R20, PT ;  /* 0x000000141400722a */ /* 0x000fdc0003f08000 */
[----:B------:R-:W-:Y:S05]  /*24b0*/  @P0 BRA `(.L_x_32) ;  /* 0x0000000000440947 */ /* 0x000fea0003800000 */
[----:B------:R-:W-:-:S14]  /*24c0*/  DSETP.NAN.AND P0, PT, R22, R22, PT ;  /* 0x000000161600722a */ /* 0x000fdc0003f08000 */
[----:B------:R-:W-:Y:S05]  /*24d0*/  @P0 BRA `(.L_x_33) ;  /* 0x0000000000300947 */ /* 0x000fea0003800000 */
[----:B------:R-:W-:Y:S02]  /*24e0*/  ISETP.NE.AND P0, PT, R26, R59, PT ;  /* 0x0000003b1a00720c */ /* 0x000fe40003f05270 */
[----:B------:R-:W-:Y:S02]  /*24f0*/  MOV R24, 0x0 ;  /* 0x0000000000187802 */ /* 0x000fe40000000f00 */
[----:B------:R-:W-:-:S09]  /*2500*/  MOV R25, 0xfff80000 ;  /* 0xfff8000000197802 */ /* 0x000fd20000000f00 */
[----:B------:R-:W-:Y:S05]  /*2510*/  @!P0 BRA `(.L_x_31) ;  /* 0x0000000000348947 */ /* 0x000fea0003800000 */
[----:B------:R-:W-:Y:S02]  /*2520*/  ISETP.NE.AND P0, PT, R26, 0x7ff00000, PT ;  /* 0x7ff000001a00780c */ /* 0x000fe40003f05270 */
[----:B------:R-:W-:Y:S02]  /*2530*/  LOP3.LUT R25, R21, 0x80000000, R23, 0x48, !PT ;  /* 0x8000000015197812 */ /* 0x000fe400078e4817 */
[----:B------:R-:W-:-:S13]  /*2540*/  ISETP.EQ.OR P0, PT, R59, RZ, !P0 ;  /* 0x000000ff3b00720c */ /* 0x000fda0004702670 */
[----:B------:R-:W-:Y:S01]  /*2550*/  @P0 LOP3.LUT R20, R25, 0x7ff00000, RZ, 0xfc, !PT ;  /* 0x7ff0000019140812 */ /* 0x000fe200078efcff */
[----:B------:R-:W-:Y:S01]  /*2560*/  @!P0 IMAD.MOV.U32 R24, RZ, RZ, RZ ;  /* 0x000000ffff188224 */ /* 0x000fe200078e00ff */
[----:B------:R-:W-:Y:S02]  /*2570*/  @P0 MOV R24, RZ ;  /* 0x000000ff00180202 */ /* 0x000fe40000000f00 */
[----:B------:R-:W-:Y:S01]  /*2580*/  @P0 MOV R25, R20 ;  /* 0x0000001400190202 */ /* 0x000fe20000000f00 */
[----:B------:R-:W-:Y:S06]  /*2590*/  BRA `(.L_x_31) ;  /* 0x0000000000147947 */ /* 0x000fec0003800000 */
.L_x_33:
[----:B------:R-:W-:Y:S01]  /*25a0*/  LOP3.LUT R25, R23, 0x80000, RZ, 0xfc, !PT ;  /* 0x0008000017197812 */ /* 0x000fe200078efcff */
[----:B------:R-:W-:Y:S01]  /*25b0*/  IMAD.MOV.U32 R24, RZ, RZ, R22 ;  /* 0x000000ffff187224 */ /* 0x000fe200078e0016 */
[----:B------:R-:W-:Y:S06]  /*25c0*/  BRA `(.L_x_31) ;  /* 0x0000000000087947 */ /* 0x000fec0003800000 */
.L_x_32:
[----:B------:R-:W-:Y:S02]  /*25d0*/  LOP3.LUT R25, R21, 0x80000, RZ, 0xfc, !PT ;  /* 0x0008000015197812 */ /* 0x000fe400078efcff */
[----:B------:R-:W-:-:S07]  /*25e0*/  MOV R24, R20 ;  /* 0x0000001400187202 */ /* 0x000fce0000000f00 */
.L_x_31:
[----:B------:R-:W-:Y:S05]  /*25f0*/  BSYNC.RECONVERGENT B1 ;  /* 0x0000000000017941 */ /* 0x000fea0003800200 */
.L_x_29:
[----:B------:R-:W-:Y:S01]  /*2600*/  MOV R20, R0 ;  /* 0x0000000000147202 */ /* 0x000fe20000000f00 */
[----:B------:R-:W-:-:S04]  /*2610*/  IMAD.MOV.U32 R21, RZ, RZ, 0x0 ;  /* 0x00000000ff157424 */ /* 0x000fc800078e00ff */
[----:B------:R-:W-:Y:S05]  /*2620*/  RET.REL.NODEC R20 `(_Z29kernelgpuQuadrupletbGradient1IfEvPT_S1_S1_S1_S1_S1_S1_S1_S1_S1_S1_PiS2_S2_S2_S2_S2_S2_S2_S1_S1_S2_iiiiii) ;  /* 0xffffffd814747950 */ /* 0x000fea0003c3ffff */
        .weak           $__internal_1_$__cuda_sm3x_div_rn_noftz_f32_slowpath
        .type           $__internal_1_$__cuda_sm3x_div_rn_noftz_f32_slowpath,@function
        .size           $__internal_1_$__cuda_sm3x_div_rn_noftz_f32_slowpath,($_Z29kernelgpuQuadrupletbGradient1IfEvPT_S1_S1_S1_S1_S1_S1_S1_S1_S1_S1_PiS2_S2_S2_S2_S2_S2_S2_S1_S1_S2_iiiiii$__internal_accurate_pow - $__internal_1_$__cuda_sm3x_div_rn_noftz_f32_slowpath)
$__internal_1_$__cuda_sm3x_div_rn_noftz_f32_slowpath:
[----:B------:R-:W-:Y:S01]  /*2630*/  SHF.R.U32.HI R19, RZ, 0x17, R43 ;  /* 0x00000017ff137819 */ /* 0x000fe2000001162b */
[----:B------:R-:W-:Y:S01]  /*2640*/  BSSY.RECONVERGENT B1, `(.L_x_34) ;  /* 0x0000064000017945 */ /* 0x000fe20003800200 */
[--C-:B------:R-:W-:Y:S02]  /*2650*/  SHF.R.U32.HI R2, RZ, 0x17, R0.reuse ;  /* 0x00000017ff027819 */ /* 0x100fe40000011600 */
[----:B------:R-:W-:Y:S01]  /*2660*/  LOP3.LUT R31, R19, 0xff, RZ, 0xc0, !PT ;  /* 0x000000ff131f7812 */ /* 0x000fe200078ec0ff */
[----:B------:R-:W-:Y:S01]  /*2670*/  IMAD.MOV.U32 R19, RZ, RZ, R0 ;  /* 0x000000ffff137224 */ /* 0x000fe200078e0000 */
[----:B------:R-:W-:Y:S02]  /*2680*/  LOP3.LUT R2, R2, 0xff, RZ, 0xc0, !PT ;  /* 0x000000ff02027812 */ /* 0x000fe400078ec0ff */
[----:B------:R-:W-:Y:S02]  /*2690*/  IADD3 R26, PT, PT, R31, -0x1, RZ ;  /* 0xffffffff1f1a7810 */ /* 0x000fe40007ffe0ff */
[----:B------:R-:W-:-:S02]  /*26a0*/  IADD3 R25, PT, PT, R2, -0x1, RZ ;  /* 0xffffffff02197810 */ /* 0x000fc40007ffe0ff */
[----:B------:R-:W-:Y:S02]  /*26b0*/  ISETP.GT.U32.AND P0, PT, R26, 0xfd, PT ;  /* 0x000000fd1a00780c */ /* 0x000fe40003f04070 */
[----:B------:R-:W-:Y:S02]  /*26c0*/  MOV R24, R43 ;  /* 0x0000002b00187202 */ /* 0x000fe40000000f00 */
[----:B------:R-:W-:-:S13]  /*26d0*/  ISETP.GT.U32.OR P0, PT, R25, 0xfd, P0 ;  /* 0x000000fd1900780c */ /* 0x000fda0000704470 */
[----:B------:R-:W-:Y:S01]  /*26e0*/  @!P0 MOV R23, RZ ;  /* 0x000000ff00178202 */ /* 0x000fe20000000f00 */
[----:B------:R-:W-:Y:S06]  /*26f0*/  @!P0 BRA `(.L_x_35) ;  /* 0x00000000005c8947 */ /* 0x000fec0003800000 */
[----:B------:R-:W-:Y:S02]  /*2700*/  FSETP.GTU.FTZ.AND P0, PT, |R0|, +INF , PT ;  /* 0x7f8000000000780b */ /* 0x000fe40003f1c200 */
[----:B------:R-:W-:-:S04]  /*2710*/  FSETP.GTU.FTZ.AND P1, PT, |R43|, +INF , PT ;  /* 0x7f8000002b00780b */ /* 0x000fc80003f3c200 */
[----:B------:R-:W-:-:S13]  /*2720*/  PLOP3.LUT P0, PT, P0, P1, PT, 0xf8, 0x8f ;  /* 0x00000000008f781c */ /* 0x000fda0000703f70 */
[----:B------:R-:W-:Y:S05]  /*2730*/  @P0 BRA `(.L_x_36) ;  /* 0x00000004004c0947 */ /* 0x000fea0003800000 */
[----:B------:R-:W-:-:S13]  /*2740*/  LOP3.LUT P0, RZ, R24, 0x7fffffff, R19, 0xc8, !PT ;  /* 0x7fffffff18ff7812 */ /* 0x000fda000780c813 */
[----:B------:R-:W-:Y:S05]  /*2750*/  @!P0 BRA `(.L_x_37) ;  /* 0x00000004003c8947 */ /* 0x000fea0003800000 */
[C---:B------:R-:W-:Y:S02]  /*2760*/  FSETP.NEU.FTZ.AND P0, PT, |R0|.reuse, +INF , PT ;  /* 0x7f8000000000780b */ /* 0x040fe40003f1d200 */
[----:B------:R-:W-:Y:S02]  /*2770*/  FSETP.NEU.FTZ.AND P2, PT, |R43|, +INF , PT ;  /* 0x7f8000002b00780b */ /* 0x000fe40003f5d200 */
[----:B------:R-:W-:-:S11]  /*2780*/  FSETP.NEU.FTZ.AND P1, PT, |R0|, +INF , PT ;  /* 0x7f8000000000780b */ /* 0x000fd60003f3d200 */
[----:B------:R-:W-:Y:S05]  /*2790*/  @!P2 BRA !P0, `(.L_x_37) ;  /* 0x00000004002ca947 */ /* 0x000fea0004000000 */
[----:B------:R-:W-:-:S04]  /*27a0*/  LOP3.LUT P0, RZ, R19, 0x7fffffff, RZ, 0xc0, !PT ;  /* 0x7fffffff13ff7812 */ /* 0x000fc8000780c0ff */
[----:B------:R-:W-:-:S13]  /*27b0*/  PLOP3.LUT P0, PT, P2, P0, PT, 0x2f, 0xf2 ;  /* 0x0000000000f2781c */ /* 0x000fda0001700577 */
[----:B------:R-:W-:Y:S05]  /*27c0*/  @P0 BRA `(.L_x_38) ;  /* 0x0000000400180947 */ /* 0x000fea0003800000 */
[----:B------:R-:W-:-:S04]  /*27d0*/  LOP3.LUT P0, RZ, R24, 0x7fffffff, RZ, 0xc0, !PT ;  /* 0x7fffffff18ff7812 */ /* 0x000fc8000780c0ff */
[----:B------:R-:W-:-:S13]  /*27e0*/  PLOP3.LUT P0, PT, P1, P0, PT, 0x2f, 0xf2 ;  /* 0x0000000000f2781c */ /* 0x000fda0000f00577 */
[----:B------:R-:W-:Y:S05]  /*27f0*/  @P0 BRA `(.L_x_39) ;  /* 0x0000000400000947 */ /* 0x000fea0003800000 */
[----:B------:R-:W-:Y:S02]  /*2800*/  ISETP.GE.AND P0, PT, R25, RZ, PT ;  /* 0x000000ff1900720c */ /* 0x000fe40003f06270 */
[----:B------:R-:W-:-:S11]  /*2810*/  ISETP.GE.AND P1, PT, R26, RZ, PT ;  /* 0x000000ff1a00720c */ /* 0x000fd60003f26270 */
[----:B------:R-:W-:Y:S01]  /*2820*/  @P0 IMAD.MOV.U32 R23, RZ, RZ, RZ ;  /* 0x000000ffff170224 */ /* 0x000fe200078e00ff */
[----:B------:R-:W-:Y:S01]  /*2830*/  @!P0 MOV R23, 0xffffffc0 ;  /* 0xffffffc000178802 */ /* 0x000fe20000000f00 */
[----:B------:R-:W-:Y:S01]  /*2840*/  @!P0 FFMA R19, R0, 1.84467440737095516160e+19, RZ ;  /* 0x5f80000000138823 */ /* 0x000fe200000000ff */
[----:B------:R-:W-:Y:S02]  /*2850*/  @!P1 FFMA R24, R43, 1.84467440737095516160e+19, RZ ;  /* 0x5f8000002b189823 */ /* 0x000fe400000000ff */
[----:B------:R-:W-:-:S07]  /*2860*/  @!P1 IADD3 R23, PT, PT, R23, 0x40, RZ ;  /* 0x0000004017179810 */ /* 0x000fce0007ffe0ff */
.L_x_35:
[----:B------:R-:W-:Y:S01]  /*2870*/  LEA R25, R31, 0xc0800000, 0x17 ;  /* 0xc08000001f197811 */ /* 0x000fe200078eb8ff */
[----:B------:R-:W-:Y:S04]  /*2880*/  BSSY.RECONVERGENT B2, `(.L_x_40) ;  /* 0x0000036000027945 */ /* 0x000fe80003800200 */
[----:B------:R-:W-:Y:S01]  /*2890*/  IMAD.IADD R25, R24, 0x1, -R25 ;  /* 0x0000000118197824 */ /* 0x000fe200078e0a19 */
[----:B------:R-:W-:-:S03]  /*28a0*/  IADD3 R24, PT, PT, R2, -0x7f, RZ ;  /* 0xffffff8102187810 */ /* 0x000fc60007ffe0ff */
[----:B------:R-:W0:Y:S01]  /*28b0*/  MUFU.RCP R26, R25 ;  /* 0x00000019001a7308 */ /* 0x000e220000001000 */
[----:B------:R-:W-:Y:S01]  /*28c0*/  FADD.FTZ R27, -R25, -RZ ;  /* 0x800000ff191b7221 */ /* 0x000fe20000010100 */
[C---:B------:R-:W-:Y:S01]  /*28d0*/  IMAD R2, R24.reuse, -0x800000, R19 ;  /* 0xff80000018027824 */ /* 0x040fe200078e0213 */
[----:B------:R-:W-:-:S04]  /*28e0*/  IADD3 R24, PT, PT, R24, 0x7f, -R31 ;  /* 0x0000007f18187810 */ /* 0x000fc80007ffe81f */
[----:B------:R-:W-:Y:S01]  /*28f0*/  IADD3 R24, PT, PT, R24, R23, RZ ;  /* 0x0000001718187210 */ /* 0x000fe20007ffe0ff */
[----:B0-----:R-:W-:-:S04]  /*2900*/  FFMA R29, R26, R27, 1 ;  /* 0x3f8000001a1d7423 */ /* 0x001fc8000000001b */
[----:B------:R-:W-:-:S04]  /*2910*/  FFMA R28, R26, R29, R26 ;  /* 0x0000001d1a1c7223 */ /* 0x000fc8000000001a */
[----:B------:R-:W-:-:S04]  /*2920*/  FFMA R19, R2, R28, RZ ;  /* 0x0000001c02137223 */ /* 0x000fc800000000ff */
[----:B------:R-:W-:-:S04]  /*2930*/  FFMA R26, R27, R19, R2 ;  /* 0x000000131b1a7223 */ /* 0x000fc80000000002 */
[----:B------:R-:W-:-:S04]  /*2940*/  FFMA R29, R28, R26, R19 ;  /* 0x0000001a1c1d7223 */ /* 0x000fc80000000013 */
[----:B------:R-:W-:-:S04]  /*2950*/  FFMA R26, R27, R29, R2 ;  /* 0x0000001d1b1a7223 */ /* 0x000fc80000000002 */
[----:B------:R-:W-:-:S05]  /*2960*/  FFMA R19, R28, R26, R29 ;  /* 0x0000001a1c137223 */ /* 0x000fca000000001d */
[----:B------:R-:W-:-:S04]  /*2970*/  SHF.R.U32.HI R2, RZ, 0x17, R19 ;  /* 0x00000017ff027819 */ /* 0x000fc80000011613 */
[----:B------:R-:W-:-:S05]  /*2980*/  LOP3.LUT R2, R2, 0xff, RZ, 0xc0, !PT ;  /* 0x000000ff02027812 */ /* 0x000fca00078ec0ff */
[----:B------:R-:W-:-:S05]  /*2990*/  IMAD.IADD R27, R2, 0x1, R24 ;  /* 0x00000001021b7824 */ /* 0x000fca00078e0218 */
[----:B------:R-:W-:-:S04]  /*29a0*/  IADD3 R2, PT, PT, R27, -0x1, RZ ;  /* 0xffffffff1b027810 */ /* 0x000fc80007ffe0ff */
[----:B------:R-:W-:-:S13]  /*29b0*/  ISETP.GE.U32.AND P0, PT, R2, 0xfe, PT ;  /* 0x000000fe0200780c */ /* 0x000fda0003f06070 */
[----:B------:R-:W-:Y:S05]  /*29c0*/  @!P0 BRA `(.L_x_41) ;  /* 0x0000000000808947 */ /* 0x000fea0003800000 */
[----:B------:R-:W-:-:S13]  /*29d0*/  ISETP.GT.AND P0, PT, R27, 0xfe, PT ;  /* 0x000000fe1b00780c */ /* 0x000fda0003f04270 */
[----:B------:R-:W-:Y:S05]  /*29e0*/  @P0 BRA `(.L_x_42) ;  /* 0x00000000006c0947 */ /* 0x000fea0003800000 */
[----:B------:R-:W-:-:S13]  /*29f0*/  ISETP.GE.AND P0, PT, R27, 0x1, PT ;  /* 0x000000011b00780c */ /* 0x000fda0003f06270 */
[----:B------:R-:W-:Y:S05]  /*2a00*/  @P0 BRA `(.L_x_43) ;  /* 0x0000000000740947 */ /* 0x000fea0003800000 */
[----:B------:R-:W-:Y:S02]  /*2a10*/  ISETP.GE.AND P0, PT, R27, -0x18, PT ;  /* 0xffffffe81b00780c */ /* 0x000fe40003f06270 */
[----:B------:R-:W-:-:S11]  /*2a20*/  LOP3.LUT R19, R19, 0x80000000, RZ, 0xc0, !PT ;  /* 0x8000000013137812 */ /* 0x000fd600078ec0ff */
[----:B------:R-:W-:Y:S05]  /*2a30*/  @!P0 BRA `(.L_x_43) ;  /* 0x0000000000688947 */ /* 0x000fea0003800000 */
[CCC-:B------:R-:W-:Y:S01]  /*2a40*/  FFMA.RZ R2, R28.reuse, R26.reuse, R29.reuse ;  /* 0x0000001a1c027223 */ /* 0x1c0fe2000000c01d */
[C---:B------:R-:W-:Y:S01]  /*2a50*/  IADD3 R25, PT, PT, R27.reuse, 0x20, RZ ;  /* 0x000000201b197810 */ /* 0x040fe20007ffe0ff */
[-CC-:B------:R-:W-:Y:S01]  /*2a60*/  FFMA.RM R23, R28, R26.reuse, R29.reuse ;  /* 0x0000001a1c177223 */ /* 0x180fe2000000401d */
[C---:B------:R-:W-:Y:S02]  /*2a70*/  ISETP.NE.AND P2, PT, R27.reuse, RZ, PT ;  /* 0x000000ff1b00720c */ /* 0x040fe40003f45270 */
[----:B------:R-:W-:Y:S01]  /*2a80*/  LOP3.LUT R24, R2, 0x7fffff, RZ, 0xc0, !PT ;  /* 0x007fffff02187812 */ /* 0x000fe200078ec0ff */
[----:B------:R-:W-:Y:S01]  /*2a90*/  FFMA.RP R2, R28, R26, R29 ;  /* 0x0000001a1c027223 */ /* 0x000fe2000000801d */
[----:B------:R-:W-:Y:S01]  /*2aa0*/  IMAD.MOV R26, RZ, RZ, -R27 ;  /* 0x000000ffff1a7224 */ /* 0x000fe200078e0a1b */
[----:B------:R-:W-:Y:S02]  /*2ab0*/  ISETP.NE.AND P1, PT, R27, RZ, PT ;  /* 0x000000ff1b00720c */ /* 0x000fe40003f25270 */
[----:B------:R-:W-:-:S02]  /*2ac0*/  LOP3.LUT R24, R24, 0x800000, RZ, 0xfc, !PT ;  /* 0x0080000018187812 */ /* 0x000fc400078efcff */
[----:B------:R-:W-:Y:S02]  /*2ad0*/  FSETP.NEU.FTZ.AND P0, PT, R2, R23, PT ;  /* 0x000000170200720b */ /* 0x000fe40003f1d000 */
[----:B------:R-:W-:Y:S02]  /*2ae0*/  SHF.L.U32 R25, R24, R25, RZ ;  /* 0x0000001918197219 */ /* 0x000fe400000006ff */
[----:B------:R-:W-:Y:S02]  /*2af0*/  SEL R23, R26, RZ, P2 ;  /* 0x000000ff1a177207 */ /* 0x000fe40001000000 */
[----:B------:R-:W-:Y:S02]  /*2b00*/  ISETP.NE.AND P1, PT, R25, RZ, P1 ;  /* 0x000000ff1900720c */ /* 0x000fe40000f25270 */
[----:B------:R-:W-:Y:S02]  /*2b10*/  SHF.R.U32.HI R23, RZ, R23, R24 ;  /* 0x00000017ff177219 */ /* 0x000fe40000011618 */
[----:B------:R-:W-:-:S02]  /*2b20*/  PLOP3.LUT P0, PT, P0, P1, PT, 0xf8, 0x8f ;  /* 0x00000000008f781c */ /* 0x000fc40000703f70 */
[----:B------:R-:W-:Y:S02]  /*2b30*/  SHF.R.U32.HI R25, RZ, 0x1, R23 ;  /* 0x00000001ff197819 */ /* 0x000fe40000011617 */
[----:B------:R-:W-:-:S04]  /*2b40*/  SEL R2, RZ, 0x1, !P0 ;  /* 0x00000001ff027807 */ /* 0x000fc80004000000 */
[----:B------:R-:W-:-:S04]  /*2b50*/  LOP3.LUT R2, R2, 0x1, R25, 0xf8, !PT ;  /* 0x0000000102027812 */ /* 0x000fc800078ef819 */
[----:B------:R-:W-:-:S04]  /*2b60*/  LOP3.LUT R2, R2, R23, RZ, 0xc0, !PT ;  /* 0x0000001702027212 */ /* 0x000fc800078ec0ff */
[----:B------:R-:W-:-:S04]  /*2b70*/  IADD3 R2, PT, PT, R25, R2, RZ ;  /* 0x0000000219027210 */ /* 0x000fc80007ffe0ff */
[----:B------:R-:W-:Y:S01]  /*2b80*/  LOP3.LUT R19, R2, R19, RZ, 0xfc, !PT ;  /* 0x0000001302137212 */ /* 0x000fe200078efcff */
[----:B------:R-:W-:Y:S06]  /*2b90*/  BRA `(.L_x_43) ;  /* 0x0000000000107947 */ /* 0x000fec0003800000 */
.L_x_42:
[----:B------:R-:W-:-:S04]  /*2ba0*/  LOP3.LUT R19, R19, 0x80000000, RZ, 0xc0, !PT ;  /* 0x8000000013137812 */ /* 0x000fc800078ec0ff */
[----:B------:R-:W-:Y:S01]  /*2bb0*/  LOP3.LUT R19, R19, 0x7f800000, RZ, 0xfc, !PT ;  /* 0x7f80000013137812 */ /* 0x000fe200078efcff */
[----:B------:R-:W-:Y:S06]  /*2bc0*/  BRA `(.L_x_43) ;  /* 0x0000000000047947 */ /* 0x000fec0003800000 */
.L_x_41:
[----:B------:R-:W-:-:S07]  /*2bd0*/  LEA R19, R24, R19, 0x17 ;  /* 0x0000001318137211 */ /* 0x000fce00078eb8ff */
.L_x_43:
[----:B------:R-:W-:Y:S05]  /*2be0*/  BSYNC.RECONVERGENT B2 ;  /* 0x0000000000027941 */ /* 0x000fea0003800200 */
.L_x_40:
[----:B------:R-:W-:Y:S05]  /*2bf0*/  BRA `(.L_x_44) ;  /* 0x0000000000207947 */ /* 0x000fea0003800000 */
.L_x_39:
[----:B------:R-:W-:-:S04]  /*2c00*/  LOP3.LUT R19, R24, 0x80000000, R19, 0x48, !PT ;  /* 0x8000000018137812 */ /* 0x000fc800078e4813 */
[----:B------:R-:W-:Y:S01]  /*2c10*/  LOP3.LUT R19, R19, 0x7f800000, RZ, 0xfc, !PT ;  /* 0x7f80000013137812 */ /* 0x000fe200078efcff */
[----:B------:R-:W-:Y:S06]  /*2c20*/  BRA `(.L_x_44) ;  /* 0x0000000000147947 */ /* 0x000fec0003800000 */
.L_x_38:
[----:B------:R-:W-:Y:S01]  /*2c30*/  LOP3.LUT R19, R24, 0x80000000, R19, 0x48, !PT ;  /* 0x8000000018137812 */ /* 0x000fe200078e4813 */
[----:B------:R-:W-:Y:S06]  /*2c40*/  BRA `(.L_x_44) ;  /* 0x00000000000c7947 */ /* 0x000fec0003800000 */
.L_x_37:
[----:B------:R-:W0:Y:S01]  /*2c50*/  MUFU.RSQ R19, -QNAN ;  /* 0xffc0000000137908 */ /* 0x000e220000001400 */
[----:B------:R-:W-:Y:S05]  /*2c60*/  BRA `(.L_x_44) ;  /* 0x0000000000047947 */ /* 0x000fea0003800000 */
.L_x_36:
[----:B------:R-:W-:-:S07]  /*2c70*/  FADD.FTZ R19, R0, R43 ;  /* 0x0000002b00137221 */ /* 0x000fce0000010000 */
.L_x_44:
[----:B------:R-:W-:Y:S05]  /*2c80*/  BSYNC.RECONVERGENT B1 ;  /* 0x0000000000017941 */ /* 0x000fea0003800200 */
.L_x_34:
[----:B------:R-:W-:-:S04]  /*2c90*/  IMAD.MOV.U32 R23, RZ, RZ, 0x0 ;  /* 0x00000000ff177424 */ /* 0x000fc800078e00ff */
[----:B0-----:R-:W-:Y:S05]  /*2ca0*/  RET.REL.NODEC R22 `(_Z29kernelgpuQuadrupletbGradient1IfEvPT_S1_S1_S1_S1_S1_S1_S1_S1_S1_S1_PiS2_S2_S2_S2_S2_S2_S2_S1_S1_S2_iiiiii) ;  /* 0xffffffd016d47950 */ /* 0x001fea0003c3ffff */
        .type           $_Z29kernelgpuQuadrupletbGradient1IfEvPT_S1_S1_S1_S1_S1_S1_S1_S1_S1_S1_PiS2_S2_S2_S2_S2_S2_S2_S1_S1_S2_iiiiii$__internal_accurate_pow,@function
        .size           $_Z29kernelgpuQuadrupletbGradient1IfEvPT_S1_S1_S1_S1_S1_S1_S1_S1_S1_S1_PiS2_S2_S2_S2_S2_S2_S2_S1_S1_S2_iiiiii$__internal_accurate_pow,(.L_x_85 - $_Z29kernelgpuQuadrupletbGradient1IfEvPT_S1_S1_S1_S1_S1_S1_S1_S1_S1_S1_PiS2_S2_S2_S2_S2_S2_S2_S1_S1_S2_iiiiii$__internal_accurate_pow)
$_Z29kernelgpuQuadrupletbGradient1IfEvPT_S1_S1_S1_S1_S1_S1_S1_S1_S1_S1_PiS2_S2_S2_S2_S2_S2_S2_S1_S1_S2_iiiiii$__internal_accurate_pow:
[----:B------:R-:W-:Y:S01]  /*2cb0*/  ISETP.GT.U32.AND P2, PT, R57, 0xfffff, PT ;  /* 0x000fffff3900780c */ /* 0x000fe20003f44070 */
[----:B------:R-:W-:Y:S01]  /*2cc0*/  IMAD.MOV.U32 R24, RZ, RZ, 0x41ad3b5a ;  /* 0x41ad3b5aff187424 */ /* 0x000fe200078e00ff */
[----:B------:R-:W-:Y:S01]  /*2cd0*/  MOV R56, R22 ;  /* 0x0000001600387202 */ /* 0x000fe20000000f00 */
[----:B------:R-:W-:Y:S01]  /*2ce0*/  UMOV UR8, 0x7d2cafe2 ;  /* 0x7d2cafe200087882 */ /* 0x000fe20000000000 */
[----:B------:R-:W-:Y:S01]  /*2cf0*/  MOV R23, R57 ;  /* 0x0000003900177202 */ /* 0x000fe20000000f00 */
[----:B------:R-:W-:Y:S01]  /*2d00*/  UMOV UR9, 0x3eb0f5ff ;  /* 0x3eb0f5ff00097882 */ /* 0x000fe20000000000 */
[----:B------:R-:W-:Y:S01]  /*2d10*/  MOV R25, 0x3ed0f5d2 ;  /* 0x3ed0f5d200197802 */ /* 0x000fe20000000f00 */
[----:B------:R-:W-:Y:S01]  /*2d20*/  UMOV UR10, 0x3b39803f ;  /* 0x3b39803f000a7882 */ /* 0x000fe20000000000 */
[----:B------:R-:W-:-:S05]  /*2d30*/  UMOV UR11, 0x3c7abc9e ;  /* 0x3c7abc9e000b7882 */ /* 0x000fca0000000000 */
[----:B------:R-:W-:Y:S01]  /*2d40*/  @!P2 DMUL R20, R56, 1.80143985094819840000e+16 ;  /* 0x435000003814a828 */ /* 0x000fe20000000000 */
[----:B------:R-:W-:-:S09]  /*2d50*/  SHF.R.U32.HI R57, RZ, 0x14, R57 ;  /* 0x00000014ff397819 */ /* 0x000fd20000011639 */
[----:B------:R-:W-:Y:S01]  /*2d60*/  @!P2 IMAD.MOV.U32 R23, RZ, RZ, R21 ;  /* 0x000000ffff17a224 */ /* 0x000fe200078e0015 */
[----:B------:R-:W-:Y:S02]  /*2d70*/  @!P2 MOV R22, R20 ;  /* 0x000000140016a202 */ /* 0x000fe40000000f00 */
[----:B------:R-:W-:Y:S02]  /*2d80*/  @!P2 LEA.HI R57, R21, 0xffffffca, RZ, 0xc ;  /* 0xffffffca1539a811 */ /* 0x000fe400078f60ff */
[----:B------:R-:W-:Y:S02]  /*2d90*/  LOP3.LUT R23, R23, 0x800fffff, RZ, 0xc0, !PT ;  /* 0x800fffff17177812 */ /* 0x000fe400078ec0ff */
[----:B------:R-:W-:Y:S02]  /*2da0*/  MOV R26, R22 ;  /* 0x00000016001a7202 */ /* 0x000fe40000000f00 */
[----:B------:R-:W-:Y:S02]  /*2db0*/  LOP3.LUT R27, R23, 0x3ff00000, RZ, 0xfc, !PT ;  /* 0x3ff00000171b7812 */ /* 0x000fe400078efcff */
[----:B------:R-:W-:-:S02]  /*2dc0*/  MOV R22, RZ ;  /* 0x000000ff00167202 */ /* 0x000fc40000000f00 */
[----:B------:R-:W-:Y:S02]  /*2dd0*/  ISETP.GE.U32.AND P3, PT, R27, 0x3ff6a09f, PT ;  /* 0x3ff6a09f1b00780c */ /* 0x000fe40003f66070 */
[----:B------:R-:W-:-:S11]  /*2de0*/  IADD3 R20, PT, PT, R57, -0x3ff, RZ ;  /* 0xfffffc0139147810 */ /* 0x000fd60007ffe0ff */
[----:B------:R-:W-:Y:S01]  /*2df0*/  @P3 VIADD R23, R27, 0xfff00000 ;  /* 0xfff000001b173836 */ /* 0x000fe20000000000 */
[----:B------:R-:W-:-:S04]  /*2e00*/  @P3 IADD3 R20, PT, PT, R57, -0x3fe, RZ ;  /* 0xfffffc0239143810 */ /* 0x000fc80007ffe0ff */
[----:B------:R-:W-:-:S06]  /*2e10*/  @P3 MOV R27, R23 ;  /* 0x00000017001b3202 */ /* 0x000fcc0000000f00 */
[C---:B------:R-:W-:Y:S02]  /*2e20*/  DADD R28, R26.reuse, 1 ;  /* 0x3ff000001a1c7429 */ /* 0x040fe40000000000 */
[----:B------:R-:W-:-:S04]  /*2e30*/  DADD R26, R26, -1 ;  /* 0xbff000001a1a7429 */ /* 0x000fc80000000000 */
[----:B------:R-:W0:Y:S02]  /*2e40*/  MUFU.RCP64H R23, R29 ;  /* 0x0000001d00177308 */ /* 0x000e240000001800 */
[----:B0-----:R-:W-:-:S08]  /*2e50*/  DFMA R36, -R28, R22, 1 ;  /* 0x3ff000001c24742b */ /* 0x001fd00000000116 */
[----:B------:R-:W-:-:S08]  /*2e60*/  DFMA R36, R36, R36, R36 ;  /* 0x000000242424722b */ /* 0x000fd00000000024 */
[----:B------:R-:W-:-:S08]  /*2e70*/  DFMA R36, R22, R36, R22 ;  /* 0x000000241624722b */ /* 0x000fd00000000016 */
[----:B------:R-:W-:-:S08]  /*2e80*/  DMUL R22, R26, R36 ;  /* 0x000000241a167228 */ /* 0x000fd00000000000 */
[----:B------:R-:W-:-:S08]  /*2e90*/  DFMA R22, R26, R36, R22 ;  /* 0x000000241a16722b */ /* 0x000fd00000000016 */
[----:B------:R-:W-:Y:S02]  /*2ea0*/  DMUL R34, R22, R22 ;  /* 0x0000001616227228 */ /* 0x000fe40000000000 */
[----:B------:R-:W-:-:S06]  /*2eb0*/  DADD R28, R26, -R22 ;  /* 0x000000001a1c7229 */ /* 0x000fcc0000000816 */
[----:B------:R-:W-:Y:S01]  /*2ec0*/  DFMA R24, R34, UR8, R24 ;  /* 0x0000000822187c2b */ /* 0x000fe20008000018 */
[----:B------:R-:W-:Y:S01]  /*2ed0*/  UMOV UR8, 0x75488a3f ;  /* 0x75488a3f00087882 */ /* 0x000fe20000000000 */
[----:B------:R-:W-:Y:S01]  /*2ee0*/  UMOV UR9, 0x3ef3b20a ;  /* 0x3ef3b20a00097882 */ /* 0x000fe20000000000 */
[----:B------:R-:W-:-:S05]  /*2ef0*/  DADD R28, R28, R28 ;  /* 0x000000001c1c7229 */ /* 0x000fca000000001c */
[----:B------:R-:W-:Y:S01]  /*2f00*/  DFMA R32, R34, R24, UR8 ;  /* 0x0000000822207e2b */ /* 0x000fe20008000018 */
[----:B------:R-:W-:Y:S01]  /*2f10*/  UMOV UR8, 0xe4faecd5 ;  /* 0xe4faecd500087882 */ /* 0x000fe20000000000 */
[----:B------:R-:W-:Y:S01]  /*2f20*/  UMOV UR9, 0x3f1745cd ;  /* 0x3f1745cd00097882 */ /* 0x000fe20000000000 */
[-C--:B------:R-:W-:Y:S02]  /*2f30*/  DFMA R28, R26, -R22.reuse, R28 ;  /* 0x800000161a1c722b */ /* 0x080fe4000000001c */
[----:B------:R-:W-:-:S03]  /*2f40*/  DMUL R26, R22, R22 ;  /* 0x00000016161a7228 */ /* 0x000fc60000000000 */
[----:B------:R-:W-:Y:S01]  /*2f50*/  DFMA R32, R34, R32, UR8 ;  /* 0x0000000822207e2b */ /* 0x000fe20008000020 */
[----:B------:R-:W-:Y:S01]  /*2f60*/  UMOV UR8, 0x258a578b ;  /* 0x258a578b00087882 */ /* 0x000fe20000000000 */
[----:B------:R-:W-:Y:S01]  /*2f70*/  UMOV UR9, 0x3f3c71c7 ;  /* 0x3f3c71c700097882 */ /* 0x000fe20000000000 */
[----:B------:R-:W-:-:S05]  /*2f80*/  DMUL R28, R36, R28 ;  /* 0x0000001c241c7228 */ /* 0x000fca0000000000 */
[----:B------:R-:W-:Y:S01]  /*2f90*/  DFMA R32, R34, R32, UR8 ;  /* 0x0000000822207e2b */ /* 0x000fe20008000020 */
[----:B------:R-:W-:Y:S01]  /*2fa0*/  UMOV UR8, 0x9242b910 ;  /* 0x9242b91000087882 */ /* 0x000fe20000000000 */
[----:B------:R-:W-:-:S03]  /*2fb0*/  UMOV UR9, 0x3f624924 ;  /* 0x3f62492400097882 */ /* 0x000fc60000000000 */
[----:B------:R-:W-:Y:S01]  /*2fc0*/  IADD3 R39, PT, PT, R29, 0x100000, RZ ;  /* 0x001000001d277810 */ /* 0x000fe20007ffe0ff */
[----:B------:R-:W-:Y:S02]  /*2fd0*/  IMAD.MOV.U32 R38, RZ, RZ, R28 ;  /* 0x000000ffff267224 */ /* 0x000fe400078e001c */
[----:B------:R-:W-:Y:S01]  /*2fe0*/  DFMA R32, R34, R32, UR8 ;  /* 0x0000000822207e2b */ /* 0x000fe20008000020 */
[----:B------:R-:W-:Y:S01]  /*2ff0*/  UMOV UR8, 0x99999dfb ;  /* 0x99999dfb00087882 */ /* 0x000fe20000000000 */
[----:B------:R-:W-:-:S06]  /*3000*/  UMOV UR9, 0x3f899999 ;  /* 0x3f89999900097882 */ /* 0x000fcc0000000000 */
[----:B------:R-:W-:Y:S01]  /*3010*/  DFMA R32, R34, R32, UR8 ;  /* 0x0000000822207e2b */ /* 0x000fe20008000020 */
[----:B------:R-:W-:Y:S01]  /*3020*/  UMOV UR8, 0x55555555 ;  /* 0x5555555500087882 */ /* 0x000fe20000000000 */
[----:B------:R-:W-:-:S06]  /*3030*/  UMOV UR9, 0x3fb55555 ;  /* 0x3fb5555500097882 */ /* 0x000fcc0000000000 */
[----:B------:R-:W-:-:S08]  /*3040*/  DFMA R24, R34, R32, UR8 ;  /* 0x0000000822187e2b */ /* 0x000fd00008000020 */
[----:B------:R-:W-:Y:S01]  /*3050*/  DADD R30, -R24, UR8 ;  /* 0x00000008181e7e29 */ /* 0x000fe20008000100 */
[----:B------:R-:W-:Y:S01]  /*3060*/  UMOV UR8, 0xb9e7b0 ;  /* 0x00b9e7b000087882 */ /* 0x000fe20000000000 */
[----:B------:R-:W-:-:S06]  /*3070*/  UMOV UR9, 0x3c46a4cb ;  /* 0x3c46a4cb00097882 */ /* 0x000fcc0000000000 */
[----:B------:R-:W-:Y:S02]  /*3080*/  DFMA R34, R34, R32, R30 ;  /* 0x000000202222722b */ /* 0x000fe4000000001e */
[C---:B------:R-:W-:Y:S02]  /*3090*/  DMUL R30, R22.reuse, R26 ;  /* 0x0000001a161e7228 */ /* 0x040fe40000000000 */
[----:B------:R-:W-:-:S04]  /*30a0*/  DFMA R32, R22, R22, -R26 ;  /* 0x000000161620722b */ /* 0x000fc8000000081a */
[----:B------:R-:W-:Y:S01]  /*30b0*/  DADD R34, R34, -UR8 ;  /* 0x8000000822227e29 */ /* 0x000fe20008000000 */
[----:B------:R-:W-:Y:S01]  /*30c0*/  UMOV UR8, 0x80000000 ;  /* 0x8000000000087882 */ /* 0x000fe20000000000 */
[C---:B------:R-:W-:Y:S01]  /*30d0*/  DFMA R36, R22.reuse, R26, -R30 ;  /* 0x0000001a1624722b */ /* 0x040fe2000000081e */
[----:B------:R-:W-:Y:S01]  /*30e0*/  UMOV UR9, 0x43300000 ;  /* 0x4330000000097882 */ /* 0x000fe20000000000 */
[----:B------:R-:W-:-:S06]  /*30f0*/  DFMA R32, R22, R38, R32 ;  /* 0x000000261620722b */ /* 0x000fcc0000000020 */
[----:B------:R-:W-:Y:S02]  /*3100*/  DFMA R36, R28, R26, R36 ;  /* 0x0000001a1c24722b */ /* 0x000fe40000000024 */
[----:B------:R-:W-:-:S06]  /*3110*/  DADD R26, R24, R34 ;  /* 0x00000000181a7229 */ /* 0x000fcc0000000022 */
[----:B------:R-:W-:Y:S02]  /*3120*/  DFMA R36, R22, R32, R36 ;  /* 0x000000201624722b */ /* 0x000fe40000000024 */
[----:B------:R-:W-:Y:S02]  /*3130*/  DMUL R32, R26, R30 ;  /* 0x0000001e1a207228 */ /* 0x000fe40000000000 */
[----:B------:R-:W-:-:S06]  /*3140*/  DADD R38, R24, -R26 ;  /* 0x0000000018267229 */ /* 0x000fcc000000081a */
[----:B------:R-:W-:Y:S02]  /*3150*/  DFMA R24, R26, R30, -R32 ;  /* 0x0000001e1a18722b */ /* 0x000fe40000000820 */
[----:B------:R-:W-:-:S06]  /*3160*/  DADD R38, R34, R38 ;  /* 0x0000000022267229 */ /* 0x000fcc0000000026 */
[----:B------:R-:W-:-:S08]  /*3170*/  DFMA R24, R26, R36, R24 ;  /* 0x000000241a18722b */ /* 0x000fd00000000018 */
[----:B------:R-:W-:-:S08]  /*3180*/  DFMA R30, R38, R30, R24 ;  /* 0x0000001e261e722b */ /* 0x000fd00000000018 */
[----:B------:R-:W-:-:S08]  /*3190*/  DADD R26, R32, R30 ;  /* 0x00000000201a7229 */ /* 0x000fd0000000001e */
[--C-:B------:R-:W-:Y:S02]  /*31a0*/  DADD R24, R22, R26.reuse ;  /* 0x0000000016187229 */ /* 0x100fe4000000001a */
[----:B------:R-:W-:-:S06]  /*31b0*/  DADD R32, R32, -R26 ;  /* 0x0000000020207229 */ /* 0x000fcc000000081a */
[----:B------:R-:W-:Y:S02]  /*31c0*/  DADD R22, R22, -R24 ;  /* 0x0000000016167229 */ /* 0x000fe40000000818 */
[----:B------:R-:W-:-:S06]  /*31d0*/  DADD R32, R30, R32 ;  /* 0x000000001e207229 */ /* 0x000fcc0000000020 */
[----:B------:R-:W-:-:S08]  /*31e0*/  DADD R22, R26, R22 ;  /* 0x000000001a167229 */ /* 0x000fd00000000016 */
[----:B------:R-:W-:-:S08]  /*31f0*/  DADD R22, R32, R22 ;  /* 0x0000000020167229 */ /* 0x000fd00000000016 */
[----:B------:R-:W-:Y:S01]  /*3200*/  DADD R28, R28, R22 ;  /* 0x000000001c1c7229 */ /* 0x000fe20000000016 */
[----:B------:R-:W-:Y:S01]  /*3210*/  LOP3.LUT R22, R20, 0x80000000, RZ, 0x3c, !PT ;  /* 0x8000000014167812 */ /* 0x000fe200078e3cff */
[----:B------:R-:W-:-:S06]  /*3220*/  IMAD.MOV.U32 R23, RZ, RZ, 0x43300000 ;  /* 0x43300000ff177424 */ /* 0x000fcc00078e00ff */
[----:B------:R-:W-:Y:S02]  /*3230*/  DADD R26, R24, R28 ;  /* 0x00000000181a7229 */ /* 0x000fe4000000001c */
[----:B------:R-:W-:Y:S01]  /*3240*/  DADD R22, R22, -UR8 ;  /* 0x8000000816167e29 */ /* 0x000fe20008000000 */
[----:B------:R-:W-:Y:S01]  /*3250*/  UMOV UR8, 0xfefa39ef ;  /* 0xfefa39ef00087882 */ /* 0x000fe20000000000 */
[----:B------:R-:W-:-:S04]  /*3260*/  UMOV UR9, 0x3fe62e42 ;  /* 0x3fe62e4200097882 */ /* 0x000fc80000000000 */
[--C-:B------:R-:W-:Y:S02]  /*3270*/  DADD R30, R24, -R26.reuse ;  /* 0x00000000181e7229 */ /* 0x100fe4000000081a */
[----:B------:R-:W-:-:S06]  /*3280*/  DFMA R20, R22, UR8, R26 ;  /* 0x0000000816147c2b */ /* 0x000fcc000800001a */
[----:B------:R-:W-:Y:S02]  /*3290*/  DADD R30, R28, R30 ;  /* 0x000000001c1e7229 */ /* 0x000fe4000000001e */
[----:B------:R-:W-:Y:S01]  /*32a0*/  DFMA R24, R22, -UR8, R20 ;  /* 0x8000000816187c2b */ /* 0x000fe20008000014 */
[----:B------:R-:W-:Y:S02]  /*32b0*/  LOP3.LUT R29, R55, 0xff0fffff, RZ, 0xc0, !PT ;  /* 0xff0fffff371d7812 */ /* 0x000fe400078ec0ff */
[----:B------:R-:W-:-:S05]  /*32c0*/  MOV R28, R54 ;  /* 0x00000036001c7202 */ /* 0x000fca0000000f00 */
[----:B------:R-:W-:-:S08]  /*32d0*/  DADD R24, -R26, R24 ;  /* 0x000000001a187229 */ /* 0x000fd00000000118 */
[----:B------:R-:W-:-:S08]  /*32e0*/  DADD R24, R30, -R24 ;  /* 0x000000001e187229 */ /* 0x000fd00000000818 */
[----:B------:R-:W-:Y:S01]  /*32f0*/  DFMA R22, R22, UR10, R24 ;  /* 0x0000000a16167c2b */ /* 0x000fe20008000018 */
[----:B------:R-:W-:-:S04]  /*3300*/  SHF.L.U32 R24, R55, 0x1, RZ ;  /* 0x0000000137187819 */ /* 0x000fc800000006ff */
[----:B------:R-:W-:-:S03]  /*3310*/  ISETP.GT.U32.AND P2, PT, R24, -0x2000001, PT ;  /* 0xfdffffff1800780c */ /* 0x000fc60003f44070 */
[----:B------:R-:W-:Y:S01]  /*3320*/  DADD R24, R20, R22 ;  /* 0x0000000014187229 */ /* 0x000fe20000000016 */
[----:B------:R-:W-:-:S07]  /*3330*/  SEL R29, R29, R55, P2 ;  /* 0x000000371d1d7207 */ /* 0x000fce0001000000 */
[----:B------:R-:W-:Y:S02]  /*3340*/  DADD R20, R20, -R24 ;  /* 0x0000000014147229 */ /* 0x000fe40000000818 */
[----:B------:R-:W-:-:S06]  /*3350*/  DMUL R30, R24, R28 ;  /* 0x0000001c181e7228 */ /* 0x000fcc0000000000 */
[----:B------:R-:W-:Y:S02]  /*3360*/  DADD R20, R22, R20 ;  /* 0x0000000016147229 */ /* 0x000fe40000000014 */
[----:B------:R-:W-:-:S08]  /*3370*/  DFMA R24, R24, R28, -R30 ;  /* 0x0000001c1818722b */ /* 0x000fd0000000081e */
[----:B------:R-:W-:Y:S01]  /*3380*/  DFMA R28, R20, R28, R24 ;  /* 0x0000001c141c722b */ /* 0x000fe20000000018 */
[----:B------:R-:W-:Y:S01]  /*3390*/  IMAD.MOV.U32 R20, RZ, RZ, 0x652b82fe ;  /* 0x652b82feff147424 */ /* 0x000fe200078e00ff */
[----:B------:R-:W-:-:S06]  /*33a0*/  MOV R21, 0x3ff71547 ;  /* 0x3ff7154700157802 */ /* 0x000fcc0000000f00 */
[----:B------:R-:W-:-:S08]  /*33b0*/  DADD R22, R30, R28 ;  /* 0x000000001e167229 */ /* 0x000fd0000000001c */
[----:B------:R-:W-:Y:S02]  /*33c0*/  DFMA R20, R22, R20, 6.75539944105574400000e+15 ;  /* 0x433800001614742b */ /* 0x000fe40000000014 */
[----:B------:R-:W-:Y:S01]  /*33d0*/  FSETP.GEU.AND P2, PT, |R23|, 4.1917929649353027344, PT ;  /* 0x4086232b1700780b */ /* 0x000fe20003f4e200 */
[----:B------:R-:W-:-:S05]  /*33e0*/  DADD R30, R30, -R22 ;  /* 0x000000001e1e7229 */ /* 0x000fca0000000816 */
[----:B------:R-:W-:-:S03]  /*33f0*/  DADD R24, R20, -6.75539944105574400000e+15 ;  /* 0xc338000014187429 */ /* 0x000fc60000000000 */
[----:B------:R-:W-:-:S05]  /*3400*/  DADD R28, R28, R30 ;  /* 0x000000001c1c7229 */ /* 0x000fca000000001e */
[----:B------:R-:W-:Y:S01]  /*3410*/  DFMA R26, R24, -UR8, R22 ;  /* 0x80000008181a7c2b */ /* 0x000fe20008000016 */
[----:B------:R-:W-:Y:S01]  /*3420*/  UMOV UR8, 0x3b39803f ;  /* 0x3b39803f00087882 */ /* 0x000fe20000000000 */
[----:B------:R-:W-:-:S06]  /*3430*/  UMOV UR9, 0x3c7abc9e ;  /* 0x3c7abc9e00097882 */ /* 0x000fcc0000000000 */
[----:B------:R-:W-:Y:S01]  /*3440*/  DFMA R26, R24, -UR8, R26 ;  /* 0x80000008181a7c2b */ /* 0x000fe2000800001a */
[----:B------:R-:W-:Y:S01]  /*3450*/  UMOV UR8, 0x69ce2bdf ;  /* 0x69ce2bdf00087882 */ /* 0x000fe20000000000 */
[----:B------:R-:W-:Y:S01]  /*3460*/  MOV R24, 0xfca213ea ;  /* 0xfca213ea00187802 */ /* 0x000fe20000000f00 */
[----:B------:R-:W-:Y:S01]  /*3470*/  IMAD.MOV.U32 R25, RZ, RZ, 0x3e928af3 ;  /* 0x3e928af3ff197424 */ /* 0x000fe200078e00ff */
[----:B------:R-:W-:-:S05]  /*3480*/  UMOV UR9, 0x3e5ade15 ;  /* 0x3e5ade1500097882 */ /* 0x000fca0000000000 */
[----:B------:R-:W-:Y:S01]  /*3490*/  DFMA R24, R26, UR8, R24 ;  /* 0x000000081a187c2b */ /* 0x000fe20008000018 */
[----:B------:R-:W-:Y:S01]  /*34a0*/  UMOV UR8, 0x62401315 ;  /* 0x6240131500087882 */ /* 0x000fe20000000000 */
[----:B------:R-:W-:-:S06]  /*34b0*/  UMOV UR9, 0x3ec71dee ;  /* 0x3ec71dee00097882 */ /* 0x000fcc0000000000 */
[----:B------:R-:W-:Y:S01]  /*34c0*/  DFMA R24, R26, R24, UR8 ;  /* 0x000000081a187e2b */ /* 0x000fe20008000018 */
        /* <DEDUP_REMOVED lines=20> */
[----:B------:R-:W-:-:S08]  /*3610*/  DFMA R24, R26, R24, UR8 ;  /* 0x000000081a187e2b */ /* 0x000fd00008000018 */
[----:B------:R-:W-:-:S08]  /*3620*/  DFMA R24, R26, R24, 1 ;  /* 0x3ff000001a18742b */ /* 0x000fd00000000018 */
[----:B------:R-:W-:-:S10]  /*3630*/  DFMA R24, R26, R24, 1 ;  /* 0x3ff000001a18742b */ /* 0x000fd40000000018 */
[----:B------:R-:W-:Y:S02]  /*3640*/  LEA R27, R20, R25, 0x14 ;  /* 0x00000019141b7211 */ /* 0x000fe400078ea0ff */
[----:B------:R-:W-:Y:S01]  /*3650*/  MOV R26, R24 ;  /* 0x00000018001a7202 */ /* 0x000fe20000000f00 */
[----:B------:R-:W-:Y:S06]  /*3660*/  @!P2 BRA `(.L_x_45) ;  /* 0x000000000030a947 */ /* 0x000fec0003800000 */
[----:B------:R-:W-:Y:S01]  /*3670*/  FSETP.GEU.AND P3, PT, |R23|, 4.2275390625, PT ;  /* 0x408748001700780b */ /* 0x000fe20003f6e200 */
[C---:B------:R-:W-:Y:S02]  /*3680*/  DADD R26, R22.reuse, +INF ;  /* 0x7ff00000161a7429 */ /* 0x040fe40000000000 */
[----:B------:R-:W-:-:S08]  /*3690*/  DSETP.GEU.AND P2, PT, R22, RZ, PT ;  /* 0x000000ff1600722a */ /* 0x000fd00003f4e000 */
[----:B------:R-:W-:Y:S02]  /*36a0*/  FSEL R26, R26, RZ, P2 ;  /* 0x000000ff1a1a7208 */ /* 0x000fe40001000000 */
[----:B------:R-:W-:Y:S02]  /*36b0*/  @!P3 LEA.HI R21, R20, R20, RZ, 0x1 ;  /* 0x000000141415b211 */ /* 0x000fe400078f08ff */
[----:B------:R-:W-:Y:S02]  /*36c0*/  FSEL R27, R27, RZ, P2 ;  /* 0x000000ff1b1b7208 */ /* 0x000fe40001000000 */
[----:B------:R-:W-:-:S04]  /*36d0*/  @!P3 SHF.R.S32.HI R21, RZ, 0x1, R21 ;  /* 0x00000001ff15b819 */ /* 0x000fc80000011415 */
[----:B------:R-:W-:Y:S01]  /*36e0*/  @!P3 IADD3 R20, PT, PT, R20, -R21, RZ ;  /* 0x800000151414b210 */ /* 0x000fe20007ffe0ff */
[----:B------:R-:W-:-:S03]  /*36f0*/  @!P3 IMAD R25, R21, 0x100000, R25 ;  /* 0x001000001519b824 */ /* 0x000fc600078e0219 */
[----:B------:R-:W-:Y:S02]  /*3700*/  @!P3 LEA R21, R20, 0x3ff00000, 0x14 ;  /* 0x3ff000001415b811 */ /* 0x000fe400078ea0ff */
[----:B------:R-:W-:-:S06]  /*3710*/  @!P3 MOV R20, RZ ;  /* 0x000000ff0014b202 */ /* 0x000fcc0000000f00 */
[----:B------:R-:W-:-:S11]  /*3720*/  @!P3 DMUL R26, R24, R20 ;  /* 0x00000014181ab228 */ /* 0x000fd60000000000 */
.L_x_45:
[----:B------:R-:W-:Y:S01]  /*3730*/  DFMA R28, R28, R26, R26 ;  /* 0x0000001a1c1c722b */ /* 0x000fe2000000001a */
[----:B------:R-:W-:Y:S01]  /*3740*/  MOV R20, R2 ;  /* 0x0000000200147202 */ /* 0x000fe20000000f00 */
[----:B------:R-:W-:Y:S01]  /*3750*/  DSETP.NEU.AND P2, PT, |R26|, +INF , PT ;  /* 0x7ff000001a00742a */ /* 0x000fe20003f4d200 */
[----:B------:R-:W-:-:S07]  /*3760*/  MOV R21, 0x0 ;  /* 0x0000000000157802 */ /* 0x000fce0000000f00 */
[----:B------:R-:W-:Y:S02]  /*3770*/  FSEL R24, R26, R28, !P2 ;  /* 0x0000001c1a187208 */ /* 0x000fe40005000000 */
[----:B------:R-:W-:Y:S01]  /*3780*/  FSEL R25, R27, R29, !P2 ;  /* 0x0000001d1b197208 */ /* 0x000fe20005000000 */
[----:B------:R-:W-:Y:S06]  /*3790*/  RET.REL.NODEC R20 `(_Z29kernelgpuQuadrupletbGradient1IfEvPT_S1_S1_S1_S1_S1_S1_S1_S1_S1_S1_PiS2_S2_S2_S2_S2_S2_S2_S1_S1_S2_iiiiii) ;  /* 0xffffffc814187950 */ /* 0x000fec0003c3ffff */
.L_x_46:
[----:B------:R-:W-:-:S00]  /*37a0*/  BRA `(.L_x_46) ;  /* 0xfffffffc00fc7947 */ /* 0x000fc0000383ffff */
[----:B------:R-:W-:-:S00]  /*37b0*/  NOP ;  /* 0x0000000000007918 */ /* 0x000fc00000000000 */
        /* <DEDUP_REMOVED lines=12> */
.L_x_85:


//--------------------- .text._Z29kernelgpuQuadrupletbGradient1IdEvPT_S1_S1_S1_S1_S1_S1_S1_S1_S1_S1_PiS2_S2_S2_S2_S2_S2_S2_S1_S1_S2_iiiiii --------------------------
	.section	.text._Z29kernelgpuQuadrupletbGradient1IdEvPT_S1_S1_S1_S1_S1_S1_S1_S1_S1_S1_PiS2_S2_S2_S2_S2_S2_S2_S1_S1_S2_iiiiii,"ax",@progbits
	.align	128
        .global         _Z29kernelgpuQuadrupletbGradient1IdEvPT_S1_S1_S1_S1_S1_S1_S1_S1_S1_S1_PiS2_S2_S2_S2_S2_S2_S2_S1_S1_S2_iiiiii
        .type           _Z29kernelgpuQuadrupletbGradient1IdEvPT_S1_S1_S1_S1_S1_S1_S1_S1_S1_S1_PiS2_S2_S2_S2_S2_S2_S2_S1_S1_S2_iiiiii,@function
        .size           _Z29kernelgpuQuadrupletbGradient1IdEvPT_S1_S1_S1_S1_S1_S1_S1_S1_S1_S1_PiS2_S2_S2_S2_S2_S2_S2_S1_S1_S2_iiiiii,(.L_x_87 - _Z29kernelgpuQuadrupletbGradient1IdEvPT_S1_S1_S1_S1_S1_S1_S1_S1_S1_S1_PiS2_S2_S2_S2_S2_S2_S2_S1_S1_S2_iiiiii)
        .other          _Z29kernelgpuQuadrupletbGradient1IdEvPT_S1_S1_S1_S1_S1_S1_S1_S1_S1_S1_PiS2_S2_S2_S2_S2_S2_S2_S1_S1_S2_iiiiii,@"STO_CUDA_ENTRY STV_DEFAULT"
_Z29kernelgpuQuadrupletbGradient1IdEvPT_S1_S1_S1_S1_S1_S1_S1_S1_S1_S1_PiS2_S2_S2_S2_S2_S2_S2_S1_S1_S2_iiiiii:
.text._Z29kernelgpuQuadrupletbGradient1IdEvPT_S1_S1_S1_S1_S1_S1_S1_S1_S1_S1_PiS2_S2_S2_S2_S2_S2_S2_S1_S1_S2_iiiiii:
        /* <DEDUP_REMOVED lines=9> */
[----:B------:R-:W0:Y:S01]  /*0090*/  LDCU.64 UR4, c[0x0][0x358] ;  /* 0x00006b00ff0477ac */ /* 0x000e220008000a00 */
[----:B------:R-:W1:Y:S02]  /*00a0*/  LDCU UR10, c[0x0][0x444] ;  /* 0x00008880ff0a77ac */ /* 0x000e640008000800 */
.L_x_75:
[----:B--2---:R-:W2:Y:S01]  /*00b0*/  LDC.64 R8, c[0x0][0x3a0] ;  /* 0x0000e800ff087b82 */ /* 0x004ea20000000a00 */
[----:B------:R-:W-:-:S07]  /*00c0*/  IMAD R0, R24, 0x3, RZ ;  /* 0x0000000318007824 */ /* 0x000fce00078e02ff */
[----:B------:R-:W3:Y:S08]  /*00d0*/  LDC.64 R10, c[0x0][0x3a8] ;  /* 0x0000ea00ff0a7b82 */ /* 0x000ef00000000a00 */
[----:B------:R-:W4:Y:S01]  /*00e0*/  LDC.64 R12, c[0x0][0x3b0] ;  /* 0x0000ec00ff0c7b82 */ /* 0x000f220000000a00 */
[----:B--2---:R-:W-:-:S05]  /*00f0*/  IMAD.WIDE R8, R0, 0x8, R8 ;  /* 0x0000000800087825 */ /* 0x004fca00078e0208 */
[----:B0-----:R-:W2:Y:S01]  /*0100*/  LDG.E.64 R72, desc[UR4][R8.64] ;  /* 0x0000000408487981 */ /* 0x001ea2000c1e1b00 */
[----:B---3--:R-:W-:-:S03]  /*0110*/  IMAD.WIDE R10, R0, 0x8, R10 ;  /* 0x00000008000a7825 */ /* 0x008fc600078e020a */
[----:B------:R-:W3:Y:S04]  /*0120*/  LDG.E.64 R40, desc[UR4][R8.64+0x10] ;  /* 0x0000100408287981 */ /* 0x000ee8000c1e1b00 */
[----:B------:R-:W2:Y:S01]  /*0130*/  LDG.E.64 R70, desc[UR4][R10.64] ;  /* 0x000000040a467981 */ /* 0x000ea2000c1e1b00 */
[----:B----4-:R-:W-:-:S03]  /*0140*/  IMAD.WIDE R12, R0, 0x8, R12 ;  /* 0x00000008000c7825 */ /* 0x010fc600078e020c */
[----:B------:R-:W3:Y:S04]  /*0150*/  LDG.E.64 R22, desc[UR4][R10.64+0x10] ;  /* 0x000010040a167981 */ /* 0x000ee8000c1e1b00 */
[----:B------:R-:W4:Y:S04]  /*0160*/  LDG.E.64 R68, desc[UR4][R12.64] ;  /* 0x000000040c447981 */ /* 0x000f28000c1e1b00 */
[----:B------:R-:W4:Y:S04]  /*0170*/  LDG.E.64 R54, desc[UR4][R12.64+0x10] ;  /* 0x000010040c367981 */ /* 0x000f28000c1e1b00 */
[----:B------:R-:W4:Y:S04]  /*0180*/  LDG.E.64 R34, desc[UR4][R8.64+0x8] ;  /* 0x0000080408227981 */ /* 0x000f28000c1e1b00 */
[----:B------:R-:W4:Y:S04]  /*0190*/  LDG.E.64 R80, desc[UR4][R10.64+0x8] ;  /* 0x000008040a507981 */ /* 0x000f28000c1e1b00 */
[----:B------:R-:W4:Y:S01]  /*01a0*/  LDG.E.64 R92, desc[UR4][R12.64+0x8] ;  /* 0x000008040c5c7981 */ /* 0x000f22000c1e1b00 */
[----:B------:R-:W0:Y:S03]  /*01b0*/  LDC.64 R4, c[0x0][0x418] ;  /* 0x00010600ff047b82 */ /* 0x000e260000000a00 */
[----:B0-----:R-:W5:Y:S04]  /*01c0*/  LDG.E.64 R2, desc[UR4][R4.64] ;  /* 0x0000000404027981 */ /* 0x001f68000c1e1b00 */
[----:B------:R0:W5:Y:S01]  /*01d0*/  LDG.E.64 R6, desc[UR4][R4.64+0x8] ;  /* 0x0000080404067981 */ /* 0x000162000c1e1b00 */
[----:B------:R-:W-:Y:S01]  /*01e0*/  BSSY.RECONVERGENT B0, `(.L_x_47) ;  /* 0x0000019000007945 */ /* 0x000fe20003800200 */
[----:B------:R-:W-:Y:S01]  /*01f0*/  IMAD.MOV.U32 R25, RZ, RZ, 0x40000000 ;  /* 0x40000000ff197424 */ /* 0x000fe200078e00ff */
[----:B------:R-:W-:Y:S01]  /*0200*/  MOV R44, 0x370 ;  /* 0x00000370002c7802 */ /* 0x000fe20000000f00 */
[----:B--2---:R-:W-:-:S02]  /*0210*/  DADD R36, -R72, R70 ;  /* 0x0000000048247229 */ /* 0x004fc40000000146 */
[----:B---3--:R-:W-:Y:S02]  /*0220*/  DADD R16, -R40, R22 ;  /* 0x0000000028107229 */ /* 0x008fe40000000116 */
[----:B----4-:R-:W-:Y:S02]  /*0230*/  DADD R28, -R72, R68 ;  /* 0x00000000481c7229 */ /* 0x010fe40000000144 */
[----:B------:R-:W-:-:S06]  /*0240*/  DADD R52, -R40, R54 ;  /* 0x0000000028347229 */ /* 0x000fcc0000000136 */
[----:B------:R-:W-:Y:S02]  /*0250*/  DMUL R38, R16, R28 ;  /* 0x0000001c10267228 */ /* 0x000fe40000000000 */
[----:B------:R-:W-:Y:S02]  /*0260*/  DADD R14, -R34, R80 ;  /* 0x00000000220e7229 */ /* 0x000fe40000000150 */
[----:B------:R-:W-:Y:S02]  /*0270*/  DMUL R30, R52, R36 ;  /* 0x00000024341e7228 */ /* 0x000fe40000000000 */
[----:B------:R-:W-:-:S04]  /*0280*/  DADD R60, -R34, R92 ;  /* 0x00000000223c7229 */ /* 0x000fc8000000015c */
[----:B------:R-:W-:Y:S02]  /*0290*/  DMUL R28, R14, R28 ;  /* 0x0000001c0e1c7228 */ /* 0x000fe40000000000 */
[----:B------:R-:W-:Y:S02]  /*02a0*/  DADD R8, R38, -R30 ;  /* 0x0000000026087229 */ /* 0x000fe4000000081e */
[C---:B------:R-:W-:Y:S02]  /*02b0*/  DMUL R36, R60.reuse, R36 ;  /* 0x000000243c247228 */ /* 0x040fe40000000000 */
[----:B------:R-:W-:Y:S02]  /*02c0*/  DMUL R12, R60, R16 ;  /* 0x000000103c0c7228 */ /* 0x000fe40000000000 */
[----:B------:R-:W-:Y:S02]  /*02d0*/  DMUL R10, R14, R52 ;  /* 0x000000340e0a7228 */ /* 0x000fe40000000000 */
[----:B0-----:R-:W-:-:S02]  /*02e0*/  DMUL R4, R34, R8 ;  /* 0x0000000822047228 */ /* 0x001fc40000000000 */
[----:B------:R-:W-:-:S04]  /*02f0*/  DADD R16, R36, -R28 ;  /* 0x0000000024107229 */ /* 0x000fc8000000081c */
[----:B------:R-:W-:-:S04]  /*0300*/  DADD R50, R10, -R12 ;  /* 0x000000000a327229 */ /* 0x000fc8000000080c */
[----:B------:R-:W-:-:S08]  /*0310*/  DFMA R4, R40, R16, R4 ;  /* 0x000000102804722b */ /* 0x000fd00000000004 */
[----:B------:R-:W-:-:S08]  /*0320*/  DFMA R20, R72, R50, R4 ;  /* 0x000000324814722b */ /* 0x000fd00000000004 */
[----:B------:R-:W-:-:S10]  /*0330*/  DADD R4, -RZ, |R20| ;  /* 0x00000000ff047229 */ /* 0x000fd40000000514 */
[----:B------:R-:W-:Y:S02]  /*0340*/  IMAD.MOV.U32 R48, RZ, RZ, R4 ;  /* 0x000000ffff307224 */ /* 0x000fe400078e0004 */
[----:B------:R-:W-:-:S07]  /*0350*/  IMAD.MOV.U32 R4, RZ, RZ, RZ ;  /* 0x000000ffff047224 */ /* 0x000fce00078e00ff */
[----:B-1---5:R-:W-:Y:S05]  /*0360*/  CALL.REL.NOINC `($_Z29kernelgpuQuadrupletbGradient1IdEvPT_S1_S1_S1_S1_S1_S1_S1_S1_S1_S1_PiS2_S2_S2_S2_S2_S2_S2_S1_S1_S2_iiiiii$__internal_accurate_pow) ;  /* 0x0000002000cc7944 */ /* 0x022fea0003c00000 */
[----:B------:R-:W-:Y:S05]  /*0370*/  BSYNC.RECONVERGENT B0 ;  /* 0x0000000000007941 */ /* 0x000fea0003800200 */
.L_x_47:
[C---:B------:R-:W-:Y:S01]  /*0380*/  DADD R14, R20.reuse, 2 ;  /* 0x40000000140e7429 */ /* 0x040fe20000000000 */
[----:B------:R-:W-:Y:S01]  /*0390*/  BSSY.RECONVERGENT B0, `(.L_x_48) ;  /* 0x0000011000007945 */ /* 0x000fe20003800200 */
[C---:B------:R-:W-:Y:S02]  /*03a0*/  DSETP.NEU.AND P0, PT, R20.reuse, RZ, PT ;  /* 0x000000ff1400722a */ /* 0x040fe40003f0d000 */
[----:B------:R-:W-:-:S04]  /*03b0*/  DSETP.NEU.AND P2, PT, R20, 1, PT ;  /* 0x3ff000001400742a */ /* 0x000fc80003f4d000 */
[----:B------:R-:W-:Y:S02]  /*03c0*/  FSEL R46, R46, RZ, P0 ;  /* 0x000000ff2e2e7208 */ /* 0x000fe40000000000 */
[----:B------:R-:W-:Y:S01]  /*03d0*/  LOP3.LUT R5, R15, 0x7ff00000, RZ, 0xc0, !PT ;  /* 0x7ff000000f057812 */ /* 0x000fe200078ec0ff */
[----:B------:R-:W-:Y:S01]  /*03e0*/  DADD R14, -RZ, |R8| ;  /* 0x00000000ff0e7229 */ /* 0x000fe20000000508 */
[----:B------:R-:W-:Y:S02]  /*03f0*/  FSEL R47, R25, RZ, P0 ;  /* 0x000000ff192f7208 */ /* 0x000fe40000000000 */
[----:B------:R-:W-:-:S07]  /*0400*/  ISETP.NE.AND P1, PT, R5, 0x7ff00000, PT ;  /* 0x7ff000000500780c */ /* 0x000fce0003f25270 */
[----:B------:R-:W-:Y:S02]  /*0410*/  IMAD.MOV.U32 R48, RZ, RZ, R14 ;  /* 0x000000ffff307224 */ /* 0x000fe400078e000e */
[----:B------:R-:W-:-:S04]  /*0420*/  IMAD.MOV.U32 R5, RZ, RZ, R15 ;  /* 0x000000ffff057224 */ /* 0x000fc800078e000f */
[----:B------:R-:W-:Y:S05]  /*0430*/  @P1 BRA `(.L_x_49) ;  /* 0x0000000000181947 */ /* 0x000fea0003800000 */
[----:B------:R-:W-:-:S14]  /*0440*/  DSETP.NAN.AND P0, PT, R20, R20, PT ;  /* 0x000000141400722a */ /* 0x000fdc0003f08000 */
[----:B------:R-:W-:Y:S01]  /*0450*/  @P0 DADD R46, R20, 2 ;  /* 0x40000000142e0429 */ /* 0x000fe20000000000 */
[----:B------:R-:W-:Y:S10]  /*0460*/  @P0 BRA `(.L_x_49) ;  /* 0x00000000000c0947 */ /* 0x000ff40003800000 */
[----:B------:R-:W-:-:S14]  /*0470*/  DSETP.NEU.AND P0, PT, |R20|, +INF , PT ;  /* 0x7ff000001400742a */ /* 0x000fdc0003f0d200 */
[----:B------:R-:W-:Y:S02]  /*0480*/  @!P0 IMAD.MOV.U32 R46, RZ, RZ, 0x0 ;  /* 0x00000000ff2e8424 */ /* 0x000fe400078e00ff */
[----:B------:R-:W-:-:S07]  /*0490*/  @!P0 IMAD.MOV.U32 R47, RZ, RZ, 0x7ff00000 ;  /* 0x7ff00000ff2f8424 */ /* 0x000fce00078e00ff */
.L_x_49:
[----:B------:R-:W-:Y:S05]  /*04a0*/  BSYNC.RECONVERGENT B0 ;  /* 0x0000000000007941 */ /* 0x000fea0003800200 */
.L_x_48:
[----:B------:R-:W-:Y:S01]  /*04b0*/  BSSY.RECONVERGENT B0, `(.L_x_50) ;  /* 0x0000006000007945 */ /* 0x000fe20003800200 */
[----:B------:R-:W-:Y:S01]  /*04c0*/  FSEL R32, R46, RZ, P2 ;  /* 0x000000ff2e207208 */ /* 0x000fe20001000000 */
[----:B------:R-:W-:Y:S01]  /*04d0*/  IMAD.MOV.U32 R25, RZ, RZ, 0x40000000 ;  /* 0x40000000ff197424 */ /* 0x000fe200078e00ff */
[----:B------:R-:W-:Y:S02]  /*04e0*/  FSEL R33, R47, 1.875, P2 ;  /* 0x3ff000002f217808 */ /* 0x000fe40001000000 */
[----:B------:R-:W-:-:S07]  /*04f0*/  MOV R44, 0x510 ;  /* 0x00000510002c7802 */ /* 0x000fce0000000f00 */
[----:B------:R-:W-:Y:S05]  /*0500*/  CALL.REL.NOINC `($_Z29kernelgpuQuadrupletbGradient1IdEvPT_S1_S1_S1_S1_S1_S1_S1_S1_S1_S1_PiS2_S2_S2_S2_S2_S2_S2_S1_S1_S2_iiiiii$__internal_accurate_pow) ;  /* 0x0000002000647944 */ /* 0x000fea0003c00000 */
[----:B------:R-:W-:Y:S05]  /*0510*/  BSYNC.RECONVERGENT B0 ;  /* 0x0000000000007941 */ /* 0x000fea0003800200 */
.L_x_50:
[C---:B------:R-:W-:Y:S01]  /*0520*/  DADD R14, R8.reuse, 2 ;  /* 0x40000000080e7429 */ /* 0x040fe20000000000 */
[----:B------:R-:W-:Y:S01]  /*0530*/  BSSY.RECONVERGENT B0, `(.L_x_51) ;  /* 0x000000f000007945 */ /* 0x000fe20003800200 */
[----:B------:R-:W-:Y:S02]  /*0540*/  DADD R18, -RZ, |R16| ;  /* 0x00000000ff127229 */ /* 0x000fe40000000510 */
[----:B------:R-:W-:-:S06]  /*0550*/  DSETP.NEU.AND P0, PT, R8, RZ, PT ;  /* 0x000000ff0800722a */ /* 0x000fcc0003f0d000 */
[----:B------:R-:W-:Y:S02]  /*0560*/  LOP3.LUT R14, R15, 0x7ff00000, RZ, 0xc0, !PT ;  /* 0x7ff000000f0e7812 */ /* 0x000fe400078ec0ff */
[----:B------:R-:W-:Y:S01]  /*0570*/  FSEL R15, R25, RZ, P0 ;  /* 0x000000ff190f7208 */ /* 0x000fe20000000000 */
[----:B------:R-:W-:Y:S01]  /*0580*/  IMAD.MOV.U32 R48, RZ, RZ, R18 ;  /* 0x000000ffff307224 */ /* 0x000fe200078e0012 */
[----:B------:R-:W-:Y:S02]  /*0590*/  ISETP.NE.AND P1, PT, R14, 0x7ff00000, PT ;  /* 0x7ff000000e00780c */ /* 0x000fe40003f25270 */
[----:B------:R-:W-:-:S11]  /*05a0*/  FSEL R14, R46, RZ, P0 ;  /* 0x000000ff2e0e7208 */ /* 0x000fd60000000000 */
[----:B------:R-:W-:Y:S05]  /*05b0*/  @P1 BRA `(.L_x_52) ;  /* 0x0000000000181947 */ /* 0x000fea0003800000 */
[----:B------:R-:W-:-:S14]  /*05c0*/  DSETP.NAN.AND P0, PT, R8, R8, PT ;  /* 0x000000080800722a */ /* 0x000fdc0003f08000 */
[----:B------:R-:W-:Y:S01]  /*05d0*/  @P0 DADD R14, R8, 2 ;  /* 0x40000000080e0429 */ /* 0x000fe20000000000 */
[----:B------:R-:W-:Y:S10]  /*05e0*/  @P0 BRA `(.L_x_52) ;  /* 0x00000000000c0947 */ /* 0x000ff40003800000 */
[----:B------:R-:W-:-:S14]  /*05f0*/  DSETP.NEU.AND P0, PT, |R8|, +INF , PT ;  /* 0x7ff000000800742a */ /* 0x000fdc0003f0d200 */
[----:B------:R-:W-:Y:S02]  /*0600*/  @!P0 IMAD.MOV.U32 R14, RZ, RZ, 0x0 ;  /* 0x00000000ff0e8424 */ /* 0x000fe400078e00ff */
[----:B------:R-:W-:-:S07]  /*0610*/  @!P0 IMAD.MOV.U32 R15, RZ, RZ, 0x7ff00000 ;  /* 0x7ff00000ff0f8424 */ /* 0x000fce00078e00ff */
.L_x_52:
[----:B------:R-:W-:Y:S05]  /*0620*/  BSYNC.RECONVERGENT B0 ;  /* 0x0000000000007941 */ /* 0x000fea0003800200 */
.L_x_51:
[----:B------:R-:W-:Y:S01]  /*0630*/  BSSY.RECONVERGENT B0, `(.L_x_53) ;  /* 0x0000005000007945 */ /* 0x000fe20003800200 */
[----:B------:R-:W-:Y:S01]  /*0640*/  IMAD.MOV.U32 R5, RZ, RZ, R19 ;  /* 0x000000ffff057224 */ /* 0x000fe200078e0013 */
[----:B------:R-:W-:Y:S01]  /*0650*/  MOV R44, 0x680 ;  /* 0x00000680002c7802 */ /* 0x000fe20000000f00 */
[----:B------:R-:W-:-:S07]  /*0660*/  IMAD.MOV.U32 R25, RZ, RZ, 0x40000000 ;  /* 0x40000000ff197424 */ /* 0x000fce00078e00ff */
[----:B------:R-:W-:Y:S05]  /*0670*/  CALL.REL.NOINC `($_Z29kernelgpuQuadrupletbGradient1IdEvPT_S1_S1_S1_S1_S1_S1_S1_S1_S1_S1_PiS2_S2_S2_S2_S2_S2_S2_S1_S1_S2_iiiiii$__internal_accurate_pow) ;  /* 0x0000002000087944 */ /* 0x000fea0003c00000 */
[----:B------:R-:W-:Y:S05]  /*0680*/  BSYNC.RECONVERGENT B0 ;  /* 0x0000000000007941 */ /* 0x000fea0003800200 */
.L_x_53:
[C---:B------:R-:W-:Y:S01]  /*0690*/  DADD R18, R16.reuse, 2 ;  /* 0x4000000010127429 */ /* 0x040fe20000000000 */
[----:B------:R-:W-:Y:S01]  /*06a0*/  BSSY.RECONVERGENT B0, `(.L_x_54) ;  /* 0x0000012000007945 */ /* 0x000fe20003800200 */
[----:B------:R-:W-:Y:S02]  /*06b0*/  DSETP.NEU.AND P0, PT, R16, RZ, PT ;  /* 0x000000ff1000722a */ /* 0x000fe40003f0d000 */
[----:B------:R-:W-:Y:S02]  /*06c0*/  DSETP.NEU.AND P3, PT, R8, 1, PT ;  /* 0x3ff000000800742a */ /* 0x000fe40003f6d000 */
[----:B------:R-:W-:Y:S02]  /*06d0*/  DSETP.NEU.AND P2, PT, R16, 1, PT ;  /* 0x3ff000001000742a */ /* 0x000fe40003f4d000 */
[----:B------:R-:W-:Y:S02]  /*06e0*/  FSEL R46, R46, RZ, P0 ;  /* 0x000000ff2e2e7208 */ /* 0x000fe40000000000 */
[----:B------:R-:W-:-:S02]  /*06f0*/  LOP3.LUT R18, R19, 0x7ff00000, RZ, 0xc0, !PT ;  /* 0x7ff0000013127812 */ /* 0x000fc400078ec0ff */
[----:B------:R-:W-:Y:S02]  /*0700*/  FSEL R47, R25, RZ, P0 ;  /* 0x000000ff192f7208 */ /* 0x000fe40000000000 */
[----:B------:R-:W-:Y:S01]  /*0710*/  ISETP.NE.AND P1, PT, R18, 0x7ff00000, PT ;  /* 0x7ff000001200780c */ /* 0x000fe20003f25270 */
[----:B------:R-:W-:Y:S01]  /*0720*/  DADD R18, -RZ, |R50| ;  /* 0x00000000ff127229 */ /* 0x000fe20000000532 */
[----:B------:R-:W-:Y:S02]  /*0730*/  FSEL R42, R14, RZ, P3 ;  /* 0x000000ff0e2a7208 */ /* 0x000fe40001800000 */
[----:B------:R-:W-:-:S09]  /*0740*/  FSEL R43, R15, 1.875, P3 ;  /* 0x3ff000000f2b7808 */ /* 0x000fd20001800000 */
[----:B------:R-:W-:Y:S05]  /*0750*/  @P1 BRA `(.L_x_55) ;  /* 0x0000000000181947 */ /* 0x000fea0003800000 */
[----:B------:R-:W-:-:S14]  /*0760*/  DSETP.NAN.AND P0, PT, R16, R16, PT ;  /* 0x000000101000722a */ /* 0x000fdc0003f08000 */
[----:B------:R-:W-:Y:S01]  /*0770*/  @P0 DADD R46, R16, 2 ;  /* 0x40000000102e0429 */ /* 0x000fe20000000000 */
[----:B------:R-:W-:Y:S10]  /*0780*/  @P0 BRA `(.L_x_55) ;  /* 0x00000000000c0947 */ /* 0x000ff40003800000 */
[----:B------:R-:W-:-:S14]  /*0790*/  DSETP.NEU.AND P0, PT, |R16|, +INF , PT ;  /* 0x7ff000001000742a */ /* 0x000fdc0003f0d200 */
[----:B------:R-:W-:Y:S02]  /*07a0*/  @!P0 IMAD.MOV.U32 R46, RZ, RZ, 0x0 ;  /* 0x00000000ff2e8424 */ /* 0x000fe400078e00ff */
[----:B------:R-:W-:-:S07]  /*07b0*/  @!P0 IMAD.MOV.U32 R47, RZ, RZ, 0x7ff00000 ;  /* 0x7ff00000ff2f8424 */ /* 0x000fce00078e00ff */
.L_x_55:
[----:B------:R-:W-:Y:S05]  /*07c0*/  BSYNC.RECONVERGENT B0 ;  /* 0x0000000000007941 */ /* 0x000fea0003800200 */
.L_x_54:
[----:B------:R-:W-:Y:S01]  /*07d0*/  FSEL R14, R46, RZ, P2 ;  /* 0x000000ff2e0e7208 */ /* 0x000fe20001000000 */
[----:B------:R-:W-:Y:S01]  /*07e0*/  BSSY.RECONVERGENT B0, `(.L_x_56) ;  /* 0x0000008000007945 */ /* 0x000fe20003800200 */
[----:B------:R-:W-:Y:S01]  /*07f0*/  FSEL R15, R47, 1.875, P2 ;  /* 0x3ff000002f0f7808 */ /* 0x000fe20001000000 */
[----:B------:R-:W-:Y:S01]  /*0800*/  IMAD.MOV.U32 R48, RZ, RZ, R18 ;  /* 0x000000ffff307224 */ /* 0x000fe200078e0012 */
[----:B------:R-:W-:Y:S01]  /*0810*/  MOV R44, 0x860 ;  /* 0x00000860002c7802 */ /* 0x000fe20000000f00 */
[----:B------:R-:W-:Y:S02]  /*0820*/  IMAD.MOV.U32 R5, RZ, RZ, R19 ;  /* 0x000000ffff057224 */ /* 0x000fe400078e0013 */
[----:B------:R-:W-:Y:S01]  /*0830*/  IMAD.MOV.U32 R25, RZ, RZ, 0x40000000 ;  /* 0x40000000ff197424 */ /* 0x000fe200078e00ff */
[----:B------:R-:W-:-:S11]  /*0840*/  DADD R42, R42, R14 ;  /* 0x000000002a2a7229 */ /* 0x000fd6000000000e */
[----:B------:R-:W-:Y:S05]  /*0850*/  CALL.REL.NOINC `($_Z29kernelgpuQuadrupletbGradient1IdEvPT_S1_S1_S1_S1_S1_S1_S1_S1_S1_S1_PiS2_S2_S2_S2_S2_S2_S2_S1_S1_S2_iiiiii$__internal_accurate_pow) ;  /* 0x0000001c00907944 */ /* 0x000fea0003c00000 */
[----:B------:R-:W-:Y:S05]  /*0860*/  BSYNC.RECONVERGENT B0 ;  /* 0x0000000000007941 */ /* 0x000fea0003800200 */
.L_x_56:
[C---:B------:R-:W-:Y:S01]  /*0870*/  DADD R14, R50.reuse, 2 ;  /* 0x40000000320e7429 */ /* 0x040fe20000000000 */
[----:B------:R-:W-:Y:S01]  /*0880*/  BSSY.RECONVERGENT B0, `(.L_x_57) ;  /* 0x000000e000007945 */ /* 0x000fe20003800200 */
[C---:B------:R-:W-:Y:S02]  /*0890*/  DSETP.NEU.AND P0, PT, R50.reuse, RZ, PT ;  /* 0x000000ff3200722a */ /* 0x040fe40003f0d000 */
[----:B------:R-:W-:-:S04]  /*08a0*/  DSETP.NEU.AND P2, PT, R50, 1, PT ;  /* 0x3ff000003200742a */ /* 0x000fc80003f4d000 */
[----:B------:R-:W-:Y:S02]  /*08b0*/  FSEL R46, R46, RZ, P0 ;  /* 0x000000ff2e2e7208 */ /* 0x000fe40000000000 */
[----:B------:R-:W-:Y:S02]  /*08c0*/  LOP3.LUT R14, R15, 0x7ff00000, RZ, 0xc0, !PT ;  /* 0x7ff000000f0e7812 */ /* 0x000fe400078ec0ff */
[----:B------:R-:W-:Y:S02]  /*08d0*/  FSEL R47, R25, RZ, P0 ;  /* 0x000000ff192f7208 */ /* 0x000fe40000000000 */
[----:B------:R-:W-:-:S13]  /*08e0*/  ISETP.NE.AND P1, PT, R14, 0x7ff00000, PT ;  /* 0x7ff000000e00780c */ /* 0x000fda0003f25270 */
[----:B------:R-:W-:Y:S05]  /*08f0*/  @P1 BRA `(.L_x_58) ;  /* 0x0000000000181947 */ /* 0x000fea0003800000 */
[----:B------:R-:W-:-:S14]  /*0900*/  DSETP.NAN.AND P0, PT, R50, R50, PT ;  /* 0x000000323200722a */ /* 0x000fdc0003f08000 */
[----:B------:R-:W-:Y:S01]  /*0910*/  @P0 DADD R46, R50, 2 ;  /* 0x40000000322e0429 */ /* 0x000fe20000000000 */
[----:B------:R-:W-:Y:S10]  /*0920*/  @P0 BRA `(.L_x_58) ;  /* 0x00000000000c0947 */ /* 0x000ff40003800000 */
[----:B------:R-:W-:-:S14]  /*0930*/  DSETP.NEU.AND P0, PT, |R50|, +INF , PT ;  /* 0x7ff000003200742a */ /* 0x000fdc0003f0d200 */
[----:B------:R-:W-:Y:S02]  /*0940*/  @!P0 IMAD.MOV.U32 R46, RZ, RZ, 0x0 ;  /* 0x00000000ff2e8424 */ /* 0x000fe400078e00ff */
[----:B------:R-:W-:-:S07]  /*0950*/  @!P0 IMAD.MOV.U32 R47, RZ, RZ, 0x7ff00000 ;  /* 0x7ff00000ff2f8424 */ /* 0x000fce00078e00ff */
.L_x_58:
[----:B------:R-:W-:Y:S05]  /*0960*/  BSYNC.RECONVERGENT B0 ;  /* 0x0000000000007941 */ /* 0x000fea0003800200 */
.L_x_57:
[----:B------:R-:W-:Y:S01]  /*0970*/  FSEL R14, R46, RZ, P2 ;  /* 0x000000ff2e0e7208 */ /* 0x000fe20001000000 */
[----:B------:R-:W-:Y:S01]  /*0980*/  BSSY.RECONVERGENT B0, `(.L_x_59) ;  /* 0x0000009000007945 */ /* 0x000fe20003800200 */
[----:B------:R-:W-:Y:S01]  /*0990*/  FSEL R15, R47, 1.875, P2 ;  /* 0x3ff000002f0f7808 */ /* 0x000fe20001000000 */
[----:B------:R-:W-:Y:S01]  /*09a0*/  IMAD.MOV.U32 R25, RZ, RZ, -0x40000000 ;  /* 0xc0000000ff197424 */ /* 0x000fe200078e00ff */
[----:B------:R-:W-:-:S04]  /*09b0*/  MOV R44, 0xa10 ;  /* 0x00000a10002c7802 */ /* 0x000fc80000000f00 */
[----:B------:R-:W-:-:S08]  /*09c0*/  DADD R42, R42, R14 ;  /* 0x000000002a2a7229 */ /* 0x000fd0000000000e */
[----:B------:R-:W-:-:S10]  /*09d0*/  DADD R14, -RZ, |R42| ;  /* 0x00000000ff0e7229 */ /* 0x000fd4000000052a */
[----:B------:R-:W-:Y:S02]  /*09e0*/  IMAD.MOV.U32 R48, RZ, RZ, R14 ;  /* 0x000000ffff307224 */ /* 0x000fe400078e000e */
[----:B------:R-:W-:-:S07]  /*09f0*/  IMAD.MOV.U32 R5, RZ, RZ, R15 ;  /* 0x000000ffff057224 */ /* 0x000fce00078e000f */
[----:B------:R-:W-:Y:S05]  /*0a00*/  CALL.REL.NOINC `($_Z29kernelgpuQuadrupletbGradient1IdEvPT_S1_S1_S1_S1_S1_S1_S1_S1_S1_S1_PiS2_S2_S2_S2_S2_S2_S2_S1_S1_S2_iiiiii$__internal_accurate_pow) ;  /* 0x0000001c00247944 */ /* 0x000fea0003c00000 */
[----:B------:R-:W-:Y:S05]  /*0a10*/  BSYNC.RECONVERGENT B0 ;  /* 0x0000000000007941 */ /* 0x000fea0003800200 */
.L_x_59:
[C---:B------:R-:W-:Y:S01]  /*0a20*/  DADD R14, R42.reuse, -2 ;  /* 0xc00000002a0e7429 */ /* 0x040fe20000000000 */
[----:B------:R-:W-:Y:S01]  /*0a30*/  BSSY.RECONVERGENT B0, `(.L_x_60) ;  /* 0x000000f000007945 */ /* 0x000fe20003800200 */
[----:B------:R-:W-:Y:S02]  /*0a40*/  DSETP.NEU.AND P1, PT, R42, RZ, PT ;  /* 0x000000ff2a00722a */ /* 0x000fe40003f2d000 */
[----:B------:R-:W-:-:S04]  /*0a50*/  DSETP.NEU.AND P0, PT, R20, RZ, PT ;  /* 0x000000ff1400722a */ /* 0x000fc80003f0d000 */
[----:B------:R-:W-:Y:S02]  /*0a60*/  FSEL R18, R46, RZ, P1 ;  /* 0x000000ff2e127208 */ /* 0x000fe40000800000 */
[----:B------:R-:W-:Y:S01]  /*0a70*/  LOP3.LUT R5, R15, 0x7ff00000, RZ, 0xc0, !PT ;  /* 0x7ff000000f057812 */ /* 0x000fe200078ec0ff */
[----:B------:R-:W-:Y:S01]  /*0a80*/  DADD R14, -RZ, |R20| ;  /* 0x00000000ff0e7229 */ /* 0x000fe20000000514 */
[----:B------:R-:W-:Y:S02]  /*0a90*/  FSEL R19, R25, +QNAN , P1 ;  /* 0x7ff0000019137808 */ /* 0x000fe40000800000 */
[----:B------:R-:W-:-:S07]  /*0aa0*/  ISETP.NE.AND P2, PT, R5, 0x7ff00000, PT ;  /* 0x7ff000000500780c */ /* 0x000fce0003f45270 */
[----:B------:R-:W-:-:S06]  /*0ab0*/  IMAD.MOV.U32 R48, RZ, RZ, R14 ;  /* 0x000000ffff307224 */ /* 0x000fcc00078e000e */
[----:B------:R-:W-:Y:S05]  /*0ac0*/  @P2 BRA `(.L_x_61) ;  /* 0x0000000000142947 */ /* 0x000fea0003800000 */
[----:B------:R-:W-:-:S14]  /*0ad0*/  DSETP.NAN.AND P1, PT, R42, R42, PT ;  /* 0x0000002a2a00722a */ /* 0x000fdc0003f28000 */
[----:B------:R-:W-:Y:S01]  /*0ae0*/  @P1 DADD R18, R42, -2 ;  /* 0xc00000002a121429 */ /* 0x000fe20000000000 */
[----:B------:R-:W-:Y:S10]  /*0af0*/  @P1 BRA `(.L_x_61) ;  /* 0x0000000000081947 */ /* 0x000ff40003800000 */
[----:B------:R-:W-:-:S14]  /*0b00*/  DSETP.NEU.AND P1, PT, |R42|, +INF , PT ;  /* 0x7ff000002a00742a */ /* 0x000fdc0003f2d200 */
[----:B------:R-:W-:-:S07]  /*0b10*/  @!P1 CS2R R18, SRZ ;  /* 0x0000000000129805 */ /* 0x000fce000001ff00 */
.L_x_61:
[----:B------:R-:W-:Y:S05]  /*0b20*/  BSYNC.RECONVERGENT B0 ;  /* 0x0000000000007941 */ /* 0x000fea0003800200 */
.L_x_60:
[----:B------:R-:W-:Y:S01]  /*0b30*/  BSSY.RECONVERGENT B0, `(.L_x_62) ;  /* 0x0000005000007945 */ /* 0x000fe20003800200 */
[----:B------:R-:W-:Y:S01]  /*0b40*/  IMAD.MOV.U32 R5, RZ, RZ, R15 ;  /* 0x000000ffff057224 */ /* 0x000fe200078e000f */
[----:B------:R-:W-:Y:S01]  /*0b50*/  MOV R44, 0xb80 ;  /* 0x00000b80002c7802 */ /* 0x000fe20000000f00 */
[----:B------:R-:W-:-:S07]  /*0b60*/  IMAD.MOV.U32 R25, RZ, RZ, 0x40100000 ;  /* 0x40100000ff197424 */ /* 0x000fce00078e00ff */
[----:B------:R-:W-:Y:S05]  /*0b70*/  CALL.REL.NOINC `($_Z29kernelgpuQuadrupletbGradient1IdEvPT_S1_S1_S1_S1_S1_S1_S1_S1_S1_S1_PiS2_S2_S2_S2_S2_S2_S2_S1_S1_S2_iiiiii$__internal_accurate_pow) ;  /* 0x0000001800c87944 */ /* 0x000fea0003c00000 */
[----:B------:R-:W-:Y:S05]  /*0b80*/  BSYNC.RECONVERGENT B0 ;  /* 0x0000000000007941 */ /* 0x000fea0003800200 */
.L_x_62:
[C---:B------:R-:W-:Y:S01]  /*0b90*/  DADD R14, R20.reuse, 4 ;  /* 0x40100000140e7429 */ /* 0x040fe20000000000 */
[----:B------:R-:W-:Y:S01]  /*0ba0*/  BSSY.RECONVERGENT B0, `(.L_x_63) ;  /* 0x0000012000007945 */ /* 0x000fe20003800200 */
[C---:B------:R-:W-:Y:S01]  /*0bb0*/  DSETP.NEU.AND P4, PT, R20.reuse, 1, PT ;  /* 0x3ff000001400742a */ /* 0x040fe20003f8d000 */
[----:B------:R-:W-:Y:S01]  /*0bc0*/  ISETP.GE.AND P2, PT, R21, RZ, PT ;  /* 0x000000ff1500720c */ /* 0x000fe20003f46270 */
[----:B------:R-:W-:Y:S01]  /*0bd0*/  DSETP.NEU.AND P1, PT, R20, RZ, PT ;  /* 0x000000ff1400722a */ /* 0x000fe20003f2d000 */
[----:B------:R-:W-:Y:S02]  /*0be0*/  FSEL R46, R46, RZ, P0 ;  /* 0x000000ff2e2e7208 */ /* 0x000fe40000000000 */
[----:B------:R-:W-:-:S03]  /*0bf0*/  FSEL R47, R25, RZ, P0 ;  /* 0x000000ff192f7208 */ /* 0x000fc60000000000 */
[----:B------:R-:W-:Y:S01]  /*0c00*/  LOP3.LUT R5, R15, 0x7ff00000, RZ, 0xc0, !PT ;  /* 0x7ff000000f057812 */ /* 0x000fe200078ec0ff */
[----:B------:R-:W-:-:S03]  /*0c10*/  DADD R14, -RZ, |R20| ;  /* 0x00000000ff0e7229 */ /* 0x000fc60000000514 */
        /* <DEDUP_REMOVED lines=10> */
.L_x_64:
[----:B------:R-:W-:Y:S05]  /*0cc0*/  BSYNC.RECONVERGENT B0 ;  /* 0x0000000000007941 */ /* 0x000fea0003800200 */
.L_x_63:
[----:B------:R-:W-:Y:S01]  /*0cd0*/  BSSY.RECONVERGENT B0, `(.L_x_65) ;  /* 0x0000006000007945 */ /* 0x000fe20003800200 */
[----:B------:R-:W-:Y:S01]  /*0ce0*/  FSEL R14, R46, RZ, P4 ;  /* 0x000000ff2e0e7208 */ /* 0x000fe20002000000 */
[----:B------:R-:W-:Y:S01]  /*0cf0*/  IMAD.MOV.U32 R25, RZ, RZ, 0x40080000 ;  /* 0x40080000ff197424 */ /* 0x000fe200078e00ff */
[----:B------:R-:W-:Y:S02]  /*0d00*/  FSEL R15, R47, 1.875, P4 ;  /* 0x3ff000002f0f7808 */ /* 0x000fe40002000000 */
[----:B------:R-:W-:-:S07]  /*0d10*/  MOV R44, 0xd30 ;  /* 0x00000d30002c7802 */ /* 0x000fce0000000f00 */
[----:B------:R-:W-:Y:S05]  /*0d20*/  CALL.REL.NOINC `($_Z29kernelgpuQuadrupletbGradient1IdEvPT_S1_S1_S1_S1_S1_S1_S1_S1_S1_S1_PiS2_S2_S2_S2_S2_S2_S2_S1_S1_S2_iiiiii$__internal_accurate_pow) ;  /* 0x00000018005c7944 */ /* 0x000fea0003c00000 */
[----:B------:R-:W-:Y:S05]  /*0d30*/  BSYNC.RECONVERGENT B0 ;  /* 0x0000000000007941 */ /* 0x000fea0003800200 */
.L_x_65:
[----:B------:R-:W-:Y:S01]  /*0d40*/  DADD R26, R20, 3 ;  /* 0x40080000141a7429 */ /* 0x000fe20000000000 */
[----:B------:R-:W-:Y:S01]  /*0d50*/  IMAD.MOV.U32 R47, RZ, RZ, R25 ;  /* 0x000000ffff2f7224 */ /* 0x000fe200078e0019 */
[----:B------:R-:W-:Y:S05]  /*0d60*/  BSSY.RECONVERGENT B0, `(.L_x_66) ;  /* 0x0000013000007945 */ /* 0x000fea0003800200 */
[----:B------:R-:W-:-:S03]  /*0d70*/  DADD R44, -RZ, -R46 ;  /* 0x00000000ff2c7229 */ /* 0x000fc6000000092e */
[----:B------:R-:W-:-:S04]  /*0d80*/  LOP3.LUT R26, R27, 0x7ff00000, RZ, 0xc0, !PT ;  /* 0x7ff000001b1a7812 */ /* 0x000fc800078ec0ff */
[----:B------:R-:W-:-:S03]  /*0d90*/  ISETP.NE.AND P0, PT, R26, 0x7ff00000, PT ;  /* 0x7ff000001a00780c */ /* 0x000fc60003f05270 */
[----:B------:R-:W-:Y:S02]  /*0da0*/  FSEL R27, R44, R46, !P2 ;  /* 0x0000002e2c1b7208 */ /* 0x000fe40005000000 */
[----:B------:R-:W-:Y:S01]  /*0db0*/  FSEL R25, R45, R25, !P2 ;  /* 0x000000192d197208 */ /* 0x000fe20005000000 */
[----:B------:R-:W-:Y:S01]  /*0dc0*/  DSETP.NEU.AND P2, PT, R20, 1, PT ;  /* 0x3ff000001400742a */ /* 0x000fe20003f4d000 */
[----:B------:R-:W-:Y:S01]  /*0dd0*/  FSEL R26, R27, RZ, P1 ;  /* 0x000000ff1b1a7208 */ /* 0x000fe20000800000 */
[----:B------:R-:W-:Y:S01]  /*0de0*/  DADD R44, -RZ, |R42| ;  /* 0x00000000ff2c7229 */ /* 0x000fe2000000052a */
[----:B------:R-:W-:-:S04]  /*0df0*/  FSEL R27, R21, R25, !P1 ;  /* 0x00000019151b7208 */ /* 0x000fc80004800000 */
[----:B------:R-:W-:Y:S07]  /*0e00*/  @P0 BRA `(.L_x_67) ;  /* 0x0000000000200947 */ /* 0x000fee0003800000 */
[----:B------:R-:W-:-:S14]  /*0e10*/  DSETP.NAN.AND P0, PT, R20, R20, PT ;  /* 0x000000141400722a */ /* 0x000fdc0003f08000 */
[----:B------:R-:W-:Y:S01]  /*0e20*/  @P0 DADD R26, R20, 3 ;  /* 0x40080000141a0429 */ /* 0x000fe20000000000 */
[----:B------:R-:W-:Y:S10]  /*0e30*/  @P0 BRA `(.L_x_67) ;  /* 0x0000000000140947 */ /* 0x000ff40003800000 */
[----:B------:R-:W-:-:S14]  /*0e40*/  DSETP.NEU.AND P0, PT, |R20|, +INF , PT ;  /* 0x7ff000001400742a */ /* 0x000fdc0003f0d200 */
[----:B------:R-:W-:Y:S01]  /*0e50*/  @!P0 IMAD.MOV.U32 R5, RZ, RZ, -0x100000 ;  /* 0xfff00000ff058424 */ /* 0x000fe200078e00ff */
[----:B------:R-:W-:Y:S01]  /*0e60*/  @!P0 ISETP.GE.AND P1, PT, R21, RZ, PT ;  /* 0x000000ff1500820c */ /* 0x000fe20003f26270 */
[----:B------:R-:W-:-:S03]  /*0e70*/  @!P0 IMAD.MOV.U32 R26, RZ, RZ, RZ ;  /* 0x000000ffff1a8224 */ /* 0x000fc600078e00ff */
[----:B------:R-:W-:-:S09]  /*0e80*/  @!P0 SEL R27, R5, 0x7ff00000, !P1 ;  /* 0x7ff00000051b8807 */ /* 0x000fd20004800000 */
.L_x_67:
[----:B------:R-:W-:Y:S05]  /*0e90*/  BSYNC.RECONVERGENT B0 ;  /* 0x0000000000007941 */ /* 0x000fea0003800200 */
.L_x_66:
[----:B------:R-:W-:Y:S01]  /*0ea0*/  FSEL R26, R26, RZ, P2 ;  /* 0x000000ff1a1a7208 */ /* 0x000fe20001000000 */
[----:B------:R-:W-:Y:S01]  /*0eb0*/  DSETP.NEU.AND P0, PT, R42, RZ, PT ;  /* 0x000000ff2a00722a */ /* 0x000fe20003f0d000 */
[----:B------:R-:W-:Y:S01]  /*0ec0*/  FSEL R27, R27, 1.875, P2 ;  /* 0x3ff000001b1b7808 */ /* 0x000fe20001000000 */
[----:B------:R-:W-:Y:S01]  /*0ed0*/  BSSY.RECONVERGENT B0, `(.L_x_68) ;  /* 0x0000008000007945 */ /* 0x000fe20003800200 */
[----:B------:R-:W-:Y:S01]  /*0ee0*/  IMAD.MOV.U32 R48, RZ, RZ, R44 ;  /* 0x000000ffff307224 */ /* 0x000fe200078e002c */
[----:B------:R-:W-:Y:S01]  /*0ef0*/  ISETP.GE.AND P1, PT, R43, RZ, PT ;  /* 0x000000ff2b00720c */ /* 0x000fe20003f26270 */
[----:B------:R-:W-:Y:S01]  /*0f00*/  IMAD.MOV.U32 R5, RZ, RZ, R45 ;  /* 0x000000ffff057224 */ /* 0x000fe200078e002d */
[----:B------:R-:W-:Y:S01]  /*0f10*/  MOV R44, 0xf50 ;  /* 0x00000f50002c7802 */ /* 0x000fe20000000f00 */
[----:B------:R-:W-:Y:S01]  /*0f20*/  DMUL R26, R6, R26 ;  /* 0x0000001a061a7228 */ /* 0x000fe20000000000 */
[----:B------:R-:W-:-:S10]  /*0f30*/  IMAD.MOV.U32 R25, RZ, RZ, 0x40080000 ;  /* 0x40080000ff197424 */ /* 0x000fd400078e00ff */
[----:B------:R-:W-:Y:S05]  /*0f40*/  CALL.REL.NOINC `($_Z29kernelgpuQuadrupletbGradient1IdEvPT_S1_S1_S1_S1_S1_S1_S1_S1_S1_S1_PiS2_S2_S2_S2_S2_S2_S2_S1_S1_S2_iiiiii$__internal_accurate_pow) ;  /* 0x0000001400d47944 */ /* 0x000fea0003c00000 */
[----:B------:R-:W-:Y:S05]  /*0f50*/  BSYNC.RECONVERGENT B0 ;  /* 0x0000000000007941 */ /* 0x000fea0003800200 */
.L_x_68:
[----:B------:R-:W0:Y:S01]  /*0f60*/  MUFU.RCP64H R5, R43 ;  /* 0x0000002b00057308 */ /* 0x000e220000001800 */
[----:B------:R-:W-:Y:S01]  /*0f70*/  IMAD.MOV.U32 R4, RZ, RZ, 0x1 ;  /* 0x00000001ff047424 */ /* 0x000fe200078e00ff */
[----:B------:R-:W-:Y:S01]  /*0f80*/  BSSY.RECONVERGENT B0, `(.L_x_69) ;  /* 0x0000021000007945 */ /* 0x000fe20003800200 */
[----:B------:R-:W-:Y:S01]  /*0f90*/  IMAD.MOV.U32 R47, RZ, RZ, R25 ;  /* 0x000000ffff2f7224 */ /* 0x000fe200078e0019 */
[----:B------:R-:W-:-:S03]  /*0fa0*/  FSETP.GEU.AND P3, PT, |R3|, 6.5827683646048100446e-37, PT ;  /* 0x036000000300780b */ /* 0x000fc60003f6e200 */
[----:B0-----:R-:W-:-:S08]  /*0fb0*/  DFMA R44, -R42, R4, 1 ;  /* 0x3ff000002a2c742b */ /* 0x001fd00000000104 */
[----:B------:R-:W-:-:S08]  /*0fc0*/  DFMA R44, R44, R44, R44 ;  /* 0x0000002c2c2c722b */ /* 0x000fd0000000002c */
[----:B------:R-:W-:-:S08]  /*0fd0*/  DFMA R44, R4, R44, R4 ;  /* 0x0000002c042c722b */ /* 0x000fd00000000004 */
[----:B------:R-:W-:-:S08]  /*0fe0*/  DFMA R4, -R42, R44, 1 ;  /* 0x3ff000002a04742b */ /* 0x000fd0000000012c */
[----:B------:R-:W-:Y:S02]  /*0ff0*/  DFMA R4, R44, R4, R44 ;  /* 0x000000042c04722b */ /* 0x000fe4000000002c */
[----:B------:R-:W-:-:S06]  /*1000*/  DADD R44, R42, 3 ;  /* 0x400800002a2c7429 */ /* 0x000fcc0000000000 */
[----:B------:R-:W-:-:S04]  /*1010*/  DMUL R48, R2, R4 ;  /* 0x0000000402307228 */ /* 0x000fc80000000000 */
[----:B------:R-:W-:-:S04]  /*1020*/  LOP3.LUT R44, R45, 0x7ff00000, RZ, 0xc0, !PT ;  /* 0x7ff000002d2c7812 */ /* 0x000fc800078ec0ff */
[----:B------:R-:W-:Y:S01]  /*1030*/  DFMA R56, -R42, R48, R2 ;  /* 0x000000302a38722b */ /* 0x000fe20000000102 */
[----:B------:R-:W-:-:S07]  /*1040*/  ISETP.NE.AND P4, PT, R44, 0x7ff00000, PT ;  /* 0x7ff000002c00780c */ /* 0x000fce0003f85270 */
[----:B------:R-:W-:Y:S02]  /*1050*/  DFMA R4, R4, R56, R48 ;  /* 0x000000380404722b */ /* 0x000fe40000000030 */
[----:B------:R-:W-:-:S08]  /*1060*/  DADD R48, -RZ, -R46 ;  /* 0x00000000ff307229 */ /* 0x000fd0000000092e */
[----:B------:R-:W-:Y:S02]  /*1070*/  FFMA R47, RZ, R43, R5 ;  /* 0x0000002bff2f7223 */ /* 0x000fe40000000005 */
[----:B------:R-:W-:Y:S02]  /*1080*/  FSEL R45, R48, R46, !P1 ;  /* 0x0000002e302d7208 */ /* 0x000fe40004800000 */
[----:B------:R-:W-:Y:S01]  /*1090*/  FSEL R25, R49, R25, !P1 ;  /* 0x0000001931197208 */ /* 0x000fe20004800000 */
[----:B------:R-:W-:Y:S01]  /*10a0*/  DSETP.NEU.AND P1, PT, R42, 1, PT ;  /* 0x3ff000002a00742a */ /* 0x000fe20003f2d000 */
[----:B------:R-:W-:Y:S02]  /*10b0*/  FSEL R44, R45, RZ, P0 ;  /* 0x000000ff2d2c7208 */ /* 0x000fe40000000000 */
[----:B------:R-:W-:Y:S02]  /*10c0*/  FSETP.GT.AND P2, PT, |R47|, 1.469367938527859385e-39, PT ;  /* 0x001000002f00780b */ /* 0x000fe40003f44200 */
[----:B------:R-:W-:-:S02]  /*10d0*/  FSEL R45, R43, R25, !P0 ;  /* 0x000000192b2d7208 */ /* 0x000fc40004000000 */
[----:B------:R-:W-:Y:S02]  /*10e0*/  FSEL R18, R18, RZ, P1 ;  /* 0x000000ff12127208 */ /* 0x000fe40000800000 */
[----:B------:R-:W-:Y:S01]  /*10f0*/  FSEL R19, R19, 1.875, P1 ;  /* 0x3ff0000013137808 */ /* 0x000fe20000800000 */
[----:B------:R-:W-:Y:S06]  /*1100*/  @P4 BRA `(.L_x_70) ;  /* 0x0000000000204947 */ /* 0x000fec0003800000 */
        /* <DEDUP_REMOVED lines=8> */
.L_x_70:
[----:B------:R-:W-:Y:S05]  /*1190*/  BSYNC.RECONVERGENT B0 ;  /* 0x0000000000007941 */ /* 0x000fea0003800200 */
.L_x_69:
[----:B------:R-:W-:Y:S04]  /*11a0*/  BSSY.RECONVERGENT B0, `(.L_x_71) ;  /* 0x000000a000007945 */ /* 0x000fe80003800200 */
[----:B------:R-:W-:Y:S05]  /*11b0*/  @P2 BRA P3, `(.L_x_72) ;  /* 0x0000000000202947 */ /* 0x000fea0001800000 */
[----:B------:R-:W-:Y:S01]  /*11c0*/  IMAD.MOV.U32 R62, RZ, RZ, R42 ;  /* 0x000000ffff3e7224 */ /* 0x000fe200078e002a */
[----:B------:R-:W-:Y:S01]  /*11d0*/  MOV R88, 0x1220 ;  /* 0x0000122000587802 */ /* 0x000fe20000000f00 */
[----:B------:R-:W-:Y:S02]  /*11e0*/  IMAD.MOV.U32 R63, RZ, RZ, R43 ;  /* 0x000000ffff3f7224 */ /* 0x000fe400078e002b */
[----:B------:R-:W-:Y:S02]  /*11f0*/  IMAD.MOV.U32 R64, RZ, RZ, R2 ;  /* 0x000000ffff407224 */ /* 0x000fe400078e0002 */
[----:B------:R-:W-:-:S07]  /*1200*/  IMAD.MOV.U32 R65, RZ, RZ, R3 ;  /* 0x000000ffff417224 */ /* 0x000fce00078e0003 */
[----:B------:R-:W-:Y:S05]  /*1210*/  CALL.REL.NOINC `($__internal_2_$__cuda_sm20_div_rn_f64_full) ;  /* 0x0000000c00b87944 */ /* 0x000fea0003c00000 */
[----:B------:R-:W-:Y:S02]  /*1220*/  IMAD.MOV.U32 R4, RZ, RZ, R96 ;  /* 0x000000ffff047224 */ /* 0x000fe400078e0060 */
[----:B------:R-:W-:-:S07]  /*1230*/  IMAD.MOV.U32 R5, RZ, RZ, R97 ;  /* 0x000000ffff057224 */ /* 0x000fce00078e0061 */
.L_x_72:
[----:B------:R-:W-:Y:S05]  /*1240*/  BSYNC.RECONVERGENT B0 ;  /* 0x0000000000007941 */ /* 0x000fea0003800200 */
.L_x_71:
[----:B------:R-:W-:Y:S01]  /*1250*/  FSEL R59, R45, 1.875, P1 ;  /* 0x3ff000002d3b7808 */ /* 0x000fe20000800000 */
[----:B------:R-:W-:Y:S01]  /*1260*/  IMAD.MOV.U32 R42, RZ, RZ, 0x1 ;  /* 0x00000001ff2a7424 */ /* 0x000fe200078e00ff */
[----:B------:R-:W-:Y:S01]  /*1270*/  FSEL R58, R44, RZ, P1 ;  /* 0x000000ff2c3a7208 */ /* 0x000fe20000800000 */
[----:B------:R-:W-:Y:S01]  /*1280*/  DMUL R56, R6, R14 ;  /* 0x0000000e06387228 */ /* 0x000fe20000000000 */
[----:B------:R-:W0:Y:S01]  /*1290*/  MUFU.RCP64H R43, R59 ;  /* 0x0000003b002b7308 */ /* 0x000e220000001800 */
[----:B------:R-:W-:Y:S01]  /*12a0*/  DMUL R14, R2, R32 ;  /* 0x00000020020e7228 */ /* 0x000fe20000000000 */
[----:B------:R-:W-:Y:S01]  /*12b0*/  BSSY.RECONVERGENT B0, `(.L_x_73) ;  /* 0x0000026000007945 */ /* 0x000fe20003800200 */
[----:B------:R-:W-:Y:S02]  /*12c0*/  DADD R74, R80, R80 ;  /* 0x00000000504a7229 */ /* 0x000fe40000000050 */
[----:B------:R-:W-:Y:S02]  /*12d0*/  DADD R76, R92, R92 ;  /* 0x000000005c4c7229 */ /* 0x000fe4000000005c */
[----:B------:R-:W-:-:S02]  /*12e0*/  DADD R86, R22, R22 ;  /* 0x0000000016567229 */ /* 0x000fc40000000016 */
[----:B------:R-:W-:Y:S01]  /*12f0*/  DADD R90, R54, R54 ;  /* 0x00000000365a7229 */ /* 0x000fe20000000036 */
[----:B------:R-:W-:Y:S01]  /*1300*/  FSETP.GEU.AND P1, PT, |R57|, 6.5827683646048100446e-37, PT ;  /* 0x036000003900780b */ /* 0x000fe20003f2e200 */
[----:B------:R-:W-:Y:S02]  /*1310*/  DMUL R6, R26, R18 ;  /* 0x000000121a067228 */ /* 0x000fe40000000000 */
[----:B------:R-:W-:Y:S02]  /*1320*/  DMUL R20, R20, R4 ;  /* 0x0000000414147228 */ /* 0x000fe40000000000 */
[----:B------:R-:W-:Y:S02]  /*1330*/  DADD R78, R34, R34 ;  /* 0x00000000224e7229 */ /* 0x000fe40000000022 */
[----:B0-----:R-:W-:Y:S02]  /*1340*/  DFMA R44, -R58, R42, 1 ;  /* 0x3ff000003a2c742b */ /* 0x001fe4000000012a */
[----:B------:R-:W-:-:S02]  /*1350*/  DADD R48, -R86, R90 ;  /* 0x0000000056307229 */ /* 0x000fc4000000015a */
[----:B------:R-:W-:Y:S02]  /*1360*/  DADD R84, R40, R40 ;  /* 0x0000000028547229 */ /* 0x000fe40000000028 */
[----:B------:R-:W-:Y:S02]  /*1370*/  DMUL R26, R34, 4 ;  /* 0x40100000221a7828 */ /* 0x000fe40000000000 */
[----:B------:R-:W-:Y:S02]  /*1380*/  DFMA R44, R44, R44, R44 ;  /* 0x0000002c2c2c722b */ /* 0x000fe4000000002c */
[----:B------:R-:W-:Y:S02]  /*1390*/  DMUL R82, R40, 4 ;  /* 0x4010000028527828 */ /* 0x000fe40000000000 */
[----:B------:R-:W-:Y:S02]  /*13a0*/  DMUL R14, R18, R14 ;  /* 0x0000000e120e7228 */ /* 0x000fe40000000000 */
[----:B------:R-:W-:-:S02]  /*13b0*/  DMUL R48, R8, R48 ;  /* 0x0000003008307228 */ /* 0x000fc40000000000 */
[----:B------:R-:W-:-:S08]  /*13c0*/  DFMA R44, R42, R44, R42 ;  /* 0x0000002c2a2c722b */ /* 0x000fd0000000002a */
[----:B------:R-:W-:-:S08]  /*13d0*/  DFMA R42, -R58, R44, 1 ;  /* 0x3ff000003a2a742b */ /* 0x000fd0000000012c */
[----:B------:R-:W-:-:S08]  /*13e0*/  DFMA R42, R44, R42, R44 ;  /* 0x0000002a2c2a722b */ /* 0x000fd0000000002c */
[----:B------:R-:W-:-:S08]  /*13f0*/  DMUL R44, R56, R42 ;  /* 0x0000002a382c7228 */ /* 0x000fd00000000000 */
[----:B------:R-:W-:-:S08]  /*1400*/  DFMA R46, -R58, R44, R56 ;  /* 0x0000002c3a2e722b */ /* 0x000fd00000000138 */
[----:B------:R-:W-:Y:S02]  /*1410*/  DFMA R2, R42, R46, R44 ;  /* 0x0000002e2a02722b */ /* 0x000fe4000000002c */
[----:B------:R-:W-:Y:S02]  /*1420*/  DADD R42, R74, -R76 ;  /* 0x000000004a2a7229 */ /* 0x000fe4000000084c */
[----:B------:R-:W-:Y:S02]  /*1430*/  DADD R46, -R22, R54 ;  /* 0x00000000162e7229 */ /* 0x000fe40000000136 */
[----:B------:R-:W-:-:S04]  /*1440*/  DADD R44, R80, -R92 ;  /* 0x00000000502c7229 */ /* 0x000fc8000000085c */
[----:B------:R-:W-:Y:S01]  /*1450*/  FFMA R25, RZ, R59, R3 ;  /* 0x0000003bff197223 */ /* 0x000fe20000000003 */
[----:B------:R-:W-:-:S04]  /*1460*/  DMUL R42, R16, R42 ;  /* 0x0000002a102a7228 */ /* 0x000fc80000000000 */
[----:B------:R-:W-:-:S13]  /*1470*/  FSETP.GT.AND P0, PT, |R25|, 1.469367938527859385e-39, PT ;  /* 0x001000001900780b */ /* 0x000fda0003f04200 */
        /* <DEDUP_REMOVED lines=9> */
.L_x_74:
[----:B------:R-:W-:Y:S05]  /*1510*/  BSYNC.RECONVERGENT B0 ;  /* 0x0000000000007941 */ /* 0x000fea0003800200 */
.L_x_73:
[----:B------:R-:W-:Y:S01]  /*1520*/  DMUL R58, R18, R56 ;  /* 0x00000038123a7228 */ /* 0x000fe20000000000 */
[----:B------:R-:W0:Y:S01]  /*1530*/  LDCU UR6, c[0x0][0x360] ;  /* 0x00006c00ff0677ac */ /* 0x000e220008000800 */
[----:B------:R-:W-:Y:S02]  /*1540*/  DADD R18, R22, -R54 ;  /* 0x0000000016127229 */ /* 0x000fe40000000836 */
[C-C-:B------:R-:W-:Y:S02]  /*1550*/  DADD R88, R40.reuse, -R22.reuse ;  /* 0x0000000028587229 */ /* 0x140fe40000000816 */
[----:B------:R-:W-:Y:S02]  /*1560*/  DADD R56, -R40, R22 ;  /* 0x0000000028387229 */ /* 0x000fe40000000116 */
[----:B------:R-:W-:Y:S02]  /*1570*/  DADD R22, -R80, R92 ;  /* 0x0000000050167229 */ /* 0x000fe4000000015c */
[----:B------:R-:W-:-:S02]  /*1580*/  DADD R66, R34, -R80 ;  /* 0x0000000022427229 */ /* 0x000fc40000000850 */
[----:B------:R-:W-:Y:S02]  /*1590*/  DFMA R4, R32, R4, R58 ;  /* 0x000000042004722b */ /* 0x000fe4000000003a */
[----:B------:R-:W-:Y:S02]  /*15a0*/  DADD R54, R40, -R54 ;  /* 0x0000000028367229 */ /* 0x000fe40000000836 */
[C---:B------:R-:W-:Y:S02]  /*15b0*/  DADD R92, R34.reuse, -R92 ;  /* 0x00000000225c7229 */ /* 0x040fe4000000085c */
[----:B------:R-:W-:Y:S02]  /*15c0*/  DADD R80, -R34, R80 ;  /* 0x0000000022507229 */ /* 0x000fe40000000150 */
[C---:B------:R-:W-:Y:S02]  /*15d0*/  DMUL R32, R46.reuse, R78 ;  /* 0x0000004e2e207228 */ /* 0x040fe40000000000 */
[----:B------:R-:W-:-:S02]  /*15e0*/  DMUL R46, R46, R26 ;  /* 0x0000001a2e2e7228 */ /* 0x000fc40000000000 */
[C---:B------:R-:W-:Y:S02]  /*15f0*/  DADD R40, R30.reuse, R30 ;  /* 0x000000001e287229 */ /* 0x040fe4000000001e */
[----:B------:R-:W-:Y:S02]  /*1600*/  DMUL R62, R30, 4 ;  /* 0x401000001e3e7828 */ /* 0x000fe40000000000 */
[----:B------:R-:W-:Y:S02]  /*1610*/  DMUL R98, R28, 4 ;  /* 0x401000001c627828 */ /* 0x000fe40000000000 */
[----:B------:R-:W-:Y:S02]  /*1620*/  DADD R34, R48, R48 ;  /* 0x0000000030227229 */ /* 0x000fe40000000030 */
[----:B------:R-:W-:Y:S02]  /*1630*/  DADD R58, R38, R38 ;  /* 0x00000000263a7229 */ /* 0x000fe40000000026 */
[----:B------:R-:W-:-:S02]  /*1640*/  DADD R64, R28, R28 ;  /* 0x000000001c407229 */ /* 0x000fc4000000001c */
[----:B------:R-:W-:Y:S02]  /*1650*/  DADD R94, R36, R36 ;  /* 0x00000000245e7229 */ /* 0x000fe40000000024 */
[C---:B------:R-:W-:Y:S02]  /*1660*/  DFMA R28, R44.reuse, R84, R32 ;  /* 0x000000542c1c722b */ /* 0x040fe40000000020 */
[----:B------:R-:W-:Y:S02]  /*1670*/  DFMA R30, R44, R82, R46 ;  /* 0x000000522c1e722b */ /* 0x000fe4000000002e */
[C---:B------:R-:W-:Y:S02]  /*1680*/  DADD R32, -R42.reuse, -R48 ;  /* 0x000000002a207229 */ /* 0x040fe40000000930 */
[----:B------:R-:W-:Y:S02]  /*1690*/  DFMA R34, R42, -2, -R34 ;  /* 0xc00000002a22782b */ /* 0x000fe40000000822 */
[----:B------:R-:W-:-:S02]  /*16a0*/  DADD R58, R58, -R40 ;  /* 0x000000003a3a7229 */ /* 0x000fc40000000828 */
[----:B------:R-:W-:Y:S02]  /*16b0*/  DFMA R62, R38, 4, -R62 ;  /* 0x40100000263e782b */ /* 0x000fe4000000083e */
[----:B------:R-:W-:Y:S02]  /*16c0*/  DFMA R98, R36, 4, -R98 ;  /* 0x401000002462782b */ /* 0x000fe40000000862 */
[----:B------:R-:W-:Y:S02]  /*16d0*/  DADD R94, R94, -R64 ;  /* 0x000000005e5e7229 */ /* 0x000fe40000000840 */
[----:B------:R-:W-:Y:S02]  /*16e0*/  DADD R36, R86, -R90 ;  /* 0x0000000056247229 */ /* 0x000fe4000000085a */
[--C-:B------:R-:W-:Y:S02]  /*16f0*/  DADD R44, R90, -R84.reuse ;  /* 0x000000005a2c7229 */ /* 0x100fe40000000854 */
[----:B------:R-:W-:-:S02]  /*1700*/  DADD R42, -R86, R84 ;  /* 0x00000000562a7229 */ /* 0x000fc40000000154 */
[----:B------:R-:W-:Y:S02]  /*1710*/  DADD R40, -R74, R76 ;  /* 0x000000004a287229 */ /* 0x000fe4000000014c */
[--C-:B------:R-:W-:Y:S02]  /*1720*/  DADD R38, -R76, R78.reuse ;  /* 0x000000004c267229 */ /* 0x100fe4000000014e */
[----:B------:R-:W-:Y:S02]  /*1730*/  DADD R64, R74, -R78 ;  /* 0x000000004a407229 */ /* 0x000fe4000000084e */
[C---:B------:R-:W-:Y:S02]  /*1740*/  DADD R48, R72.reuse, R72 ;  /* 0x0000000048307229 */ /* 0x040fe40000000048 */
[----:B------:R-:W-:Y:S02]  /*1750*/  DMUL R46, R72, 4 ;  /* 0x40100000482e7828 */ /* 0x000fe40000000000 */
[----:B------:R-:W-:-:S02]  /*1760*/  DMUL R36, R50, R36 ;  /* 0x0000002432247228 */ /* 0x000fc40000000000 */
[C---:B------:R-:W-:Y:S02]  /*1770*/  DMUL R44, R50.reuse, R44 ;  /* 0x0000002c322c7228 */ /* 0x040fe40000000000 */
[C---:B------:R-:W-:Y:S02]  /*1780*/  DMUL R42, R50.reuse, R42 ;  /* 0x0000002a322a7228 */ /* 0x040fe40000000000 */
[C---:B------:R-:W-:Y:S02]  /*1790*/  DMUL R40, R50.reuse, R40 ;  /* 0x0000002832287228 */ /* 0x040fe40000000000 */
[C---:B------:R-:W-:Y:S02]  /*17a0*/  DMUL R38, R50.reuse, R38 ;  /* 0x0000002632267228 */ /* 0x040fe40000000000 */
[----:B------:R-:W-:Y:S02]  /*17b0*/  DMUL R50, R50, R64 ;  /* 0x0000004032327228 */ /* 0x000fe40000000000 */
[----:B------:R-:W-:-:S02]  /*17c0*/  DADD R64, -R70, R68 ;  /* 0x0000000046407229 */ /* 0x000fc40000000144 */
[----:B------:R-:W-:Y:S02]  /*17d0*/  DMUL R106, R56, R78 ;  /* 0x0000004e386a7228 */ /* 0x000fe40000000000 */
[----:B------:R-:W-:Y:S02]  /*17e0*/  DADD R110, R72, -R68 ;  /* 0x00000000486e7229 */ /* 0x000fe40000000844 */
[----:B------:R-:W-:Y:S02]  /*17f0*/  DMUL R96, R78, R54 ;  /* 0x000000364e607228 */ /* 0x000fe40000000000 */
[C---:B------:R-:W-:Y:S02]  /*1800*/  DMUL R102, R52.reuse, R48 ;  /* 0x0000003034667228 */ /* 0x040fe40000000000 */
[----:B------:R-:W-:Y:S02]  /*1810*/  DMUL R104, R52, R46 ;  /* 0x0000002e34687228 */ /* 0x000fe40000000000 */
[----:B------:R-:W-:-:S02]  /*1820*/  DMUL R100, R26, R54 ;  /* 0x000000361a647228 */ /* 0x000fc40000000000 */
[----:B------:R-:W-:Y:S02]  /*1830*/  DMUL R108, R56, R26 ;  /* 0x0000001a386c7228 */ /* 0x000fe40000000000 */
[-C--:B------:R-:W-:Y:S02]  /*1840*/  DFMA R54, R82, R64.reuse, R62 ;  /* 0x000000405236722b */ /* 0x080fe4000000003e */
[C---:B------:R-:W-:Y:S02]  /*1850*/  DFMA R52, R84.reuse, R64, R58 ;  /* 0x000000405434722b */ /* 0x040fe4000000003a */
[----:B------:R-:W-:Y:S02]  /*1860*/  DFMA R62, R84, R66, R106 ;  /* 0x00000042543e722b */ /* 0x000fe4000000006a */
[----:B------:R-:W-:Y:S02]  /*1870*/  DFMA R56, R60, R84, R96 ;  /* 0x000000543c38722b */ /* 0x000fe40000000060 */
[----:B------:R-:W-:-:S02]  /*1880*/  DFMA R64, R84, R110, R102 ;  /* 0x0000006e5440722b */ /* 0x000fc40000000066 */
[----:B------:R-:W-:Y:S02]  /*1890*/  DFMA R58, R82, R110, R104 ;  /* 0x0000006e523a722b */ /* 0x000fe40000000068 */
[----:B------:R-:W-:Y:S02]  /*18a0*/  DMUL R106, R48, R88 ;  /* 0x00000058306a7228 */ /* 0x000fe40000000000 */
[----:B------:R-:W-:Y:S02]  /*18b0*/  DFMA R60, R60, R82, R100 ;  /* 0x000000523c3c722b */ /* 0x000fe40000000064 */
[----:B------:R-:W-:Y:S02]  /*18c0*/  DADD R110, -R72, R70 ;  /* 0x00000000486e7229 */ /* 0x000fe40000000146 */
[----:B------:R-:W-:Y:S02]  /*18d0*/  DMUL R88, R46, R88 ;  /* 0x000000582e587228 */ /* 0x000fe40000000000 */
[----:B------:R-:W-:-:S02]  /*18e0*/  DFMA R66, R82, R66, R108 ;  /* 0x000000425242722b */ /* 0x000fc4000000006c */
[--C-:B------:R-:W-:Y:S02]  /*18f0*/  DADD R100, R70, -R68.reuse ;  /* 0x0000000046647229 */ /* 0x100fe40000000844 */
[----:B------:R-:W-:Y:S02]  /*1900*/  DADD R108, -R72, R68 ;  /* 0x00000000486c7229 */ /* 0x000fe40000000144 */
[----:B------:R-:W-:Y:S02]  /*1910*/  DMUL R102, R48, R92 ;  /* 0x0000005c30667228 */ /* 0x000fe40000000000 */
[----:B------:R-:W-:Y:S02]  /*1920*/  DFMA R82, R110, R82, R88 ;  /* 0x000000526e52722b */ /* 0x000fe40000000058 */
[----:B------:R-:W-:Y:S02]  /*1930*/  DFMA R88, R78, R100, R94 ;  /* 0x000000644e58722b */ /* 0x000fe4000000005e */
[----:B------:R-:W-:-:S02]  /*1940*/  DMUL R104, R46, R92 ;  /* 0x0000005c2e687228 */ /* 0x000fc40000000000 */
[----:B------:R-:W-:Y:S02]  /*1950*/  DFMA R94, R108, R78, R102 ;  /* 0x0000004e6c5e722b */ /* 0x000fe40000000066 */
[----:B------:R-:W-:Y:S02]  /*1960*/  DFMA R92, R26, R100, R98 ;  /* 0x000000641a5c722b */ /* 0x000fe40000000062 */
[--C-:B------:R-:W-:Y:S02]  /*1970*/  DADD R102, R72, -R70.reuse ;  /* 0x0000000048667229 */ /* 0x100fe40000000846 */
[C---:B------:R-:W-:Y:S02]  /*1980*/  DMUL R72, R80.reuse, R48 ;  /* 0x0000003050487228 */ /* 0x040fe40000000000 */
[----:B------:R-:W-:Y:S02]  /*1990*/  DMUL R100, R80, R46 ;  /* 0x0000002e50647228 */ /* 0x000fe40000000000 */
[----:B------:R-:W-:-:S02]  /*19a0*/  DADD R80, R70, R70 ;  /* 0x0000000046507229 */ /* 0x000fc40000000046 */
[----:B------:R-:W-:Y:S02]  /*19b0*/  DADD R68, R68, R68 ;  /* 0x0000000044447229 */ /* 0x000fe40000000044 */
[----:B------:R-:W-:Y:S02]  /*19c0*/  DADD R76, R76, -R78 ;  /* 0x000000004c4c7229 */ /* 0x000fe4000000084e */
[----:B------:R-:W-:Y:S02]  /*19d0*/  DADD R90, -R90, R84 ;  /* 0x000000005a5a7229 */ /* 0x000fe40000000154 */
[----:B------:R-:W-:Y:S02]  /*19e0*/  DADD R98, -R74, R78 ;  /* 0x000000004a627229 */ /* 0x000fe4000000014e */
[----:B------:R-:W-:Y:S02]  /*19f0*/  DFMA R78, R78, R102, R72 ;  /* 0x000000664e4e722b */ /* 0x000fe40000000048 */
[----:B------:R-:W-:-:S02]  /*1a00*/  DFMA R72, R10, 4, R30 ;  /* 0x401000000a48782b */ /* 0x000fc4000000001e */
[--C-:B------:R-:W-:Y:S02]  /*1a10*/  DADD R74, -R80, R68.reuse ;  /* 0x00000000504a7229 */ /* 0x100fe40000000144 */
[----:B------:R-:W-:Y:S02]  /*1a20*/  DMUL R30, R16, R76 ;  /* 0x0000004c101e7228 */ /* 0x000fe40000000000 */
[----:B------:R-:W-:Y:S02]  /*1a30*/  DADD R76, R80, -R68 ;  /* 0x00000000504c7229 */ /* 0x000fe40000000844 */
[----:B------:R-:W-:Y:S02]  /*1a40*/  DMUL R90, R8, R90 ;  /* 0x0000005a085a7228 */ /* 0x000fe40000000000 */
[----:B------:R-:W-:Y:S02]  /*1a50*/  DADD R96, R86, -R84 ;  /* 0x0000000056607229 */ /* 0x000fe40000000854 */
[----:B------:R-:W-:-:S02]  /*1a60*/  DFMA R70, R10, 2, R28 ;  /* 0x400000000a46782b */ /* 0x000fc4000000001c */
[----:B------:R-:W-:Y:S02]  /*1a70*/  DMUL R10, R16, R98 ;  /* 0x00000062100a7228 */ /* 0x000fe40000000000 */
[----:B------:R-:W-:Y:S02]  /*1a80*/  DFMA R86, R108, R26, R104 ;  /* 0x0000001a6c56722b */ /* 0x000fe40000000068 */
[----:B------:R-:W-:Y:S02]  /*1a90*/  DADD R28, R48, -R68 ;  /* 0x00000000301c7229 */ /* 0x000fe40000000844 */
[----:B------:R-:W-:Y:S02]  /*1aa0*/  DMUL R74, R16, R74 ;  /* 0x0000004a104a7228 */ /* 0x000fe40000000000 */
[C---:B------:R-:W-:Y:S02]  /*1ab0*/  DADD R98, R12.reuse, R12 ;  /* 0x000000000c627229 */ /* 0x040fe4000000000c */
[----:B------:R-:W-:-:S02]  /*1ac0*/  DFMA R72, R12, -4, R72 ;  /* 0xc01000000c48782b */ /* 0x000fc40000000048 */
[----:B------:R-:W-:Y:S02]  /*1ad0*/  DFMA R26, R26, R102, R100 ;  /* 0x000000661a1a722b */ /* 0x000fe40000000064 */
[C---:B------:R-:W-:Y:S02]  /*1ae0*/  DFMA R52, R18.reuse, R48, R52 ;  /* 0x000000301234722b */ /* 0x040fe40000000034 */
[----:B------:R-:W-:Y:S02]  /*1af0*/  DFMA R54, R18, R46, R54 ;  /* 0x0000002e1236722b */ /* 0x000fe40000000036 */
[----:B------:R-:W-:Y:S02]  /*1b00*/  DADD R12, R36, R36 ;  /* 0x00000000240c7229 */ /* 0x000fe40000000024 */
[C---:B------:R-:W-:Y:S02]  /*1b10*/  DADD R100, -R48.reuse, R80 ;  /* 0x0000000030647229 */ /* 0x040fe40000000150 */
[----:B------:R-:W-:-:S02]  /*1b20*/  DADD R68, -R48, R68 ;  /* 0x0000000030447229 */ /* 0x000fc40000000144 */
[----:B------:R-:W-:Y:S02]  /*1b30*/  DMUL R76, R8, R76 ;  /* 0x0000004c084c7228 */ /* 0x000fe40000000000 */
[----:B------:R-:W-:Y:S02]  /*1b40*/  DADD R18, R40, R40 ;  /* 0x0000000028127229 */ /* 0x000fe40000000028 */
[C---:B------:R-:W-:Y:S02]  /*1b50*/  DADD R80, R48.reuse, -R80 ;  /* 0x0000000030507229 */ /* 0x040fe40000000850 */
[-C--:B------:R-:W-:Y:S02]  /*1b60*/  DFMA R88, R48, R22.reuse, R88 ;  /* 0x000000163058722b */ /* 0x080fe40000000058 */
[----:B------:R-:W-:Y:S02]  /*1b70*/  DFMA R92, R46, R22, R92 ;  /* 0x000000162e5c722b */ /* 0x000fe4000000005c */
[----:B------:R-:W-:-:S02]  /*1b80*/  DADD R22, R90, R90 ;  /* 0x000000005a167229 */ /* 0x000fc4000000005a */
[----:B------:R-:W-:Y:S02]  /*1b90*/  DMUL R96, R8, R96 ;  /* 0x0000006008607228 */ /* 0x000fe40000000000 */
[----:B------:R-:W-:Y:S02]  /*1ba0*/  DMUL R28, R16, R28 ;  /* 0x0000001c101c7228 */ /* 0x000fe40000000000 */
[----:B------:R-:W-:Y:S02]  /*1bb0*/  DADD R36, -R74, -R36 ;  /* 0x000000004a247229 */ /* 0x000fe40000000924 */
[----:B------:R-:W-:Y:S02]  /*1bc0*/  DADD R46, R44, R44 ;  /* 0x000000002c2e7229 */ /* 0x000fe4000000002c */
[----:B------:R-:W-:Y:S02]  /*1bd0*/  DFMA R74, R74, -2, -R12 ;  /* 0xc00000004a4a782b */ /* 0x000fe4000000080c */
[----:B------:R-:W-:-:S02]  /*1be0*/  DMUL R68, R8, R68 ;  /* 0x0000004408447228 */ /* 0x000fc40000000000 */
[----:B------:R-:W-:Y:S02]  /*1bf0*/  DFMA R12, R76, -2, -R18 ;  /* 0xc00000004c0c782b */ /* 0x000fe40000000812 */
[----:B------:R-:W-:Y:S02]  /*1c00*/  DFMA R84, R110, R84, R106 ;  /* 0x000000546e54722b */ /* 0x000fe4000000006a */
[----:B------:R-:W-:Y:S02]  /*1c10*/  DMUL R16, R16, R100 ;  /* 0x0000006410107228 */ /* 0x000fe40000000000 */
[----:B------:R-:W-:Y:S02]  /*1c20*/  DMUL R8, R8, R80 ;  /* 0x0000005008087228 */ /* 0x000fe40000000000 */
[----:B------:R-:W-:Y:S02]  /*1c30*/  DADD R70, R70, -R98 ;  /* 0x0000000046467229 */ /* 0x000fe40000000862 */
[----:B------:R-:W-:-:S02]  /*1c40*/  DADD R90, -R30, -R90 ;  /* 0x000000001e5a7229 */ /* 0x000fc4000000095a */
[----:B------:R-:W-:Y:S02]  /*1c50*/  DADD R18, R38, R38 ;  /* 0x0000000026127229 */ /* 0x000fe40000000026 */
[C---:B------:R-:W-:Y:S02]  /*1c60*/  DMUL R60, R6.reuse, R60 ;  /* 0x0000003c063c7228 */ /* 0x040fe40000000000 */
[C---:B------:R-:W-:Y:S02]  /*1c70*/  DMUL R58, R6.reuse, R58 ;  /* 0x0000003a063a7228 */ /* 0x040fe40000000000 */
[C---:B------:R-:W-:Y:S02]  /*1c80*/  DMUL R86, R6.reuse, R86 ;  /* 0x0000005606567228 */ /* 0x040fe40000000000 */
[C---:B------:R-:W-:Y:S02]  /*1c90*/  DMUL R66, R6.reuse, R66 ;  /* 0x0000004206427228 */ /* 0x040fe40000000000 */
[----:B------:R-:W-:-:S02]  /*1ca0*/  DMUL R82, R6, R82 ;  /* 0x0000005206527228 */ /* 0x000fc40000000000 */
[C---:B------:R-:W-:Y:S02]  /*1cb0*/  DMUL R26, R6.reuse, R26 ;  /* 0x0000001a061a7228 */ /* 0x040fe40000000000 */
[C---:B------:R-:W-:Y:S02]  /*1cc0*/  DMUL R72, R6.reuse, R72 ;  /* 0x0000004806487228 */ /* 0x040fe40000000000 */
[C---:B------:R-:W-:Y:S02]  /*1cd0*/  DMUL R54, R6.reuse, R54 ;  /* 0x0000003606367228 */ /* 0x040fe40000000000 */
[----:B------:R-:W-:Y:S02]  /*1ce0*/  DMUL R92, R6, R92 ;  /* 0x0000005c065c7228 */ /* 0x000fe40000000000 */
[----:B------:R-:W-:Y:S01]  /*1cf0*/  DFMA R30, R30, -2, -R22 ;  /* 0xc00000001e1e782b */ /* 0x000fe20000000816 */
[----:B------:R-:W1:Y:S01]  /*1d00*/  LDC.64 R6, c[0x0][0x380] ;  /* 0x0000e000ff067b82 */ /* 0x000e620000000a00 */
[----:B------:R-:W-:-:S02]  /*1d10*/  DADD R22, R96, R96 ;  /* 0x0000000060167229 */ /* 0x000fc40000000060 */
[C---:B------:R-:W-:Y:S02]  /*1d20*/  DADD R44, -R28.reuse, -R44 ;  /* 0x000000001c2c7229 */ /* 0x040fe4000000092c */
[----:B------:R-:W-:Y:S02]  /*1d30*/  DFMA R28, R28, -2, -R46 ;  /* 0xc00000001c1c782b */ /* 0x000fe4000000082e */
[----:B------:R-:W-:Y:S02]  /*1d40*/  DADD R46, R42, R42 ;  /* 0x000000002a2e7229 */ /* 0x000fe4000000002a */
[----:B------:R-:W-:Y:S02]  /*1d50*/  DADD R48, R50, R50 ;  /* 0x0000000032307229 */ /* 0x000fe40000000032 */
[----:B------:R-:W-:Y:S02]  /*1d60*/  DADD R40, -R76, -R40 ;  /* 0x000000004c287229 */ /* 0x000fe40000000928 */
[----:B------:R-:W-:-:S02]  /*1d70*/  DADD R38, -R68, -R38 ;  /* 0x0000000044267229 */ /* 0x000fc40000000926 */
[----:B------:R-:W-:Y:S02]  /*1d80*/  DADD R96, -R10, -R96 ;  /* 0x000000000a607229 */ /* 0x000fe40000000960 */
[----:B------:R-:W-:Y:S02]  /*1d90*/  DADD R42, -R16, -R42 ;  /* 0x00000000102a7229 */ /* 0x000fe4000000092a */
[----:B------:R-:W-:Y:S02]  /*1da0*/  DADD R50, -R8, -R50 ;  /* 0x0000000008327229 */ /* 0x000fe40000000932 */
[C---:B------:R-:W-:Y:S02]  /*1db0*/  DFMA R56, R20.reuse, R56, R60 ;  /* 0x000000381438722b */ /* 0x040fe4000000003c */
[C---:B------:R-:W-:Y:S01]  /*1dc0*/  DFMA R58, R20.reuse, R64, R58 ;  /* 0x00000040143a722b */ /* 0x040fe2000000003a */
[----:B-1----:R-:W-:Y:S01]  /*1dd0*/  IMAD.WIDE R6, R24, 0x8, R6 ;  /* 0x0000000818067825 */ /* 0x002fe200078e0206 */
[----:B------:R-:W-:-:S02]  /*1de0*/  DFMA R86, R20, R94, R86 ;  /* 0x0000005e1456722b */ /* 0x000fc40000000056 */
[C---:B------:R-:W-:Y:S02]  /*1df0*/  DFMA R62, R20.reuse, R62, R66 ;  /* 0x0000003e143e722b */ /* 0x040fe40000000042 */
[C---:B------:R-:W-:Y:S01]  /*1e00*/  DFMA R82, R20.reuse, R84, R82 ;  /* 0x000000541452722b */ /* 0x040fe20000000052 */
[----:B------:R2:W-:Y:S01]  /*1e10*/  STG.E.64 desc[UR4][R6.64], R4 ;  /* 0x0000000406007986 */ /* 0x0005e2000c101b04 */
[C---:B------:R-:W-:Y:S02]  /*1e20*/  DFMA R26, R20.reuse, R78, R26 ;  /* 0x0000004e141a722b */ /* 0x040fe4000000001a */
[C---:B------:R-:W-:Y:S02]  /*1e30*/  DFMA R70, R20.reuse, R70, R72 ;  /* 0x000000461446722b */ /* 0x040fe40000000048 */
[C---:B------:R-:W-:Y:S02]  /*1e40*/  DFMA R52, R20.reuse, R52, R54 ;  /* 0x000000341434722b */ /* 0x040fe40000000036 */
[----:B------:R-:W-:-:S02]  /*1e50*/  DFMA R88, R20, R88, R92 ;  /* 0x000000581458722b */ /* 0x000fc4000000005c */
[----:B------:R-:W-:Y:S01]  /*1e60*/  DFMA R68, R68, -2, -R18 ;  /* 0xc00000004444782b */ /* 0x000fe20000000812 */
[----:B------:R-:W1:Y:S01]  /*1e70*/  LDC.64 R20, c[0x0][0x390] ;  /* 0x0000e400ff147b82 */ /* 0x000e620000000a00 */
[----:B------:R-:W-:Y:S02]  /*1e80*/  DFMA R10, R10, -2, -R22 ;  /* 0xc00000000a0a782b */ /* 0x000fe40000000816 */
[C---:B------:R-:W-:Y:S02]  /*1e90*/  DFMA R56, R14.reuse, R90, R56 ;  /* 0x0000005a0e38722b */ /* 0x040fe40000000038 */
[C---:B------:R-:W-:Y:S02]  /*1ea0*/  DFMA R44, R14.reuse, R44, R58 ;  /* 0x0000002c0e2c722b */ /* 0x040fe4000000003a */
[C---:B------:R-:W-:Y:S01]  /*1eb0*/  DFMA R38, R14.reuse, R38, R86 ;  /* 0x000000260e26722b */ /* 0x040fe20000000056 */
[----:B------:R-:W3:Y:S01]  /*1ec0*/  LDC.64 R18, c[0x0][0x388] ;  /* 0x0000e200ff127b82 */ /* 0x000ee20000000a00 */
[----:B------:R-:W-:-:S02]  /*1ed0*/  DFMA R62, R14, R96, R62 ;  /* 0x000000600e3e722b */ /* 0x000fc4000000003e */
[C---:B------:R-:W-:Y:S02]  /*1ee0*/  DFMA R42, R14.reuse, R42, R82 ;  /* 0x0000002a0e2a722b */ /* 0x040fe40000000052 */
[C---:B------:R-:W-:Y:S02]  /*1ef0*/  DFMA R26, R14.reuse, R50, R26 ;  /* 0x000000320e1a722b */ /* 0x040fe4000000001a */
[C---:B------:R-:W-:Y:S01]  /*1f00*/  DFMA R32, R14.reuse, R32, R70 ;  /* 0x000000200e20722b */ /* 0x040fe20000000046 */
[----:B------:R-:W4:Y:S01]  /*1f10*/  LDC.64 R22, c[0x0][0x398] ;  /* 0x0000e600ff167b82 */ /* 0x000f220000000a00 */
[C---:B------:R-:W-:Y:S02]  /*1f20*/  DFMA R36, R14.reuse, R36, R52 ;  /* 0x000000240e24722b */ /* 0x040fe40000000034 */
[----:B------:R-:W-:Y:S02]  /*1f30*/  DFMA R40, R14, R40, R88 ;  /* 0x000000280e28722b */ /* 0x000fe40000000058 */
[----:B------:R-:W-:-:S02]  /*1f40*/  DFMA R16, R16, -2, -R46 ;  /* 0xc00000001010782b */ /* 0x000fc4000000082e */
[----:B------:R-:W-:Y:S01]  /*1f50*/  DFMA R8, R8, -2, -R48 ;  /* 0xc00000000808782b */ /* 0x000fe20000000830 */
[----:B------:R-:W0:Y:S01]  /*1f60*/  LDC R15, c[0x0][0x370] ;  /* 0x0000dc00ff0f7b82 */ /* 0x000e220000000800 */
[-C--:B------:R-:W-:Y:S02]  /*1f70*/  DFMA R32, R34, R2.reuse, R32 ;  /* 0x000000022220722b */ /* 0x080fe40000000020 */
[-C--:B------:R-:W-:Y:S02]  /*1f80*/  DFMA R36, R74, R2.reuse, R36 ;  /* 0x000000024a24722b */ /* 0x080fe40000000024 */
[-C--:B------:R-:W-:Y:S02]  /*1f90*/  DFMA R12, R12, R2.reuse, R40 ;  /* 0x000000020c0c722b */ /* 0x080fe40000000028 */
[-C--:B------:R-:W-:Y:S02]  /*1fa0*/  DFMA R30, R30, R2.reuse, R56 ;  /* 0x000000021e1e722b */ /* 0x080fe40000000038 */
[----:B------:R-:W-:-:S02]  /*1fb0*/  DFMA R28, R28, R2, R44 ;  /* 0x000000021c1c722b */ /* 0x000fc4000000002c */
[-C--:B------:R-:W-:Y:S02]  /*1fc0*/  DFMA R38, R68, R2.reuse, R38 ;  /* 0x000000024426722b */ /* 0x080fe40000000026 */
[-C--:B------:R-:W-:Y:S02]  /*1fd0*/  DFMA R62, R10, R2.reuse, R62 ;  /* 0x000000020a3e722b */ /* 0x080fe4000000003e */
[-C--:B------:R-:W-:Y:S01]  /*1fe0*/  DFMA R16, R16, R2.reuse, R42 ;  /* 0x000000021010722b */ /* 0x080fe2000000002a */
[----:B---3--:R-:W-:Y:S01]  /*1ff0*/  IMAD.WIDE R10, R0, 0x8, R18 ;  /* 0x00000008000a7825 */ /* 0x008fe200078e0212 */
[----:B------:R-:W-:-:S03]  /*2000*/  DFMA R26, R8, R2, R26 ;  /* 0x00000002081a722b */ /* 0x000fc6000000001a */
[C---:B-1----:R-:W-:Y:S01]  /*2010*/  IMAD.WIDE R2, R0.reuse, 0x8, R20 ;  /* 0x0000000800027825 */ /* 0x042fe200078e0214 */
[----:B------:R2:W-:Y:S03]  /*2020*/  STG.E.64 desc[UR4][R10.64], R32 ;  /* 0x000000200a007986 */ /* 0x0005e6000c101b04 */
[----:B----4-:R-:W-:Y:S01]  /*2030*/  IMAD.WIDE R8, R0, 0x8, R22 ;  /* 0x0000000800087825 */ /* 0x010fe200078e0216 */
[----:B------:R2:W-:Y:S03]  /*2040*/  STG.E.64 desc[UR4][R10.64+0x8], R36 ;  /* 0x000008240a007986 */ /* 0x0005e6000c101b04 */
[----:B0-----:R-:W-:Y:S01]  /*2050*/  IMAD R24, R15, UR6, R24 ;  /* 0x000000060f187c24 */ /* 0x001fe2000f8e0218 */
[----:B------:R2:W-:Y:S04]  /*2060*/  STG.E.64 desc[UR4][R10.64+0x10], R12 ;  /* 0x0000100c0a007986 */ /* 0x0005e8000c101b04 */
[----:B------:R2:W-:Y:S01]  /*2070*/  STG.E.64 desc[UR4][R2.64], R30 ;  /* 0x0000001e02007986 */ /* 0x0005e2000c101b04 */
[----:B------:R-:W-:-:S03]  /*2080*/  ISETP.GE.AND P0, PT, R24, UR10, PT ;  /* 0x0000000a18007c0c */ /* 0x000fc6000bf06270 */
[----:B------:R2:W-:Y:S04]  /*2090*/  STG.E.64 desc[UR4][R2.64+0x8], R28 ;  /* 0x0000081c02007986 */ /* 0x0005e8000c101b04 */
[----:B------:R2:W-:Y:S04]  /*20a0*/  STG.E.64 desc[UR4][R2.64+0x10], R38 ;  /* 0x0000102602007986 */ /* 0x0005e8000c101b04 */
[----:B------:R2:W-:Y:S04]  /*20b0*/  STG.E.64 desc[UR4][R8.64], R62 ;  /* 0x0000003e08007986 */ /* 0x0005e8000c101b04 */
[----:B------:R2:W-:Y:S04]  /*20c0*/  STG.E.64 desc[UR4][R8.64+0x8], R16 ;  /* 0x0000081008007986 */ /* 0x0005e8000c101b04 */
[----:B------:R2:W-:Y:S01]  /*20d0*/  STG.E.64 desc[UR4][R8.64+0x10], R26 ;  /* 0x0000101a08007986 */ /* 0x0005e2000c101b04 */
[----:B------:R-:W-:Y:S05]  /*20e0*/  @!P0 BRA `(.L_x_75) ;  /* 0xffffffdc00f08947 */ /* 0x000fea000383ffff */
[----:B------:R-:W-:Y:S05]  /*20f0*/  EXIT ;  /* 0x000000000000794d */ /* 0x000fea0003800000 */
        .weak           $__internal_2_$__cuda_sm20_div_rn_f64_full
        .type           $__internal_2_$__cuda_sm20_div_rn_f64_full,@function
        .size           $__internal_2_$__cuda_sm20_div_rn_f64_full,($_Z29kernelgpuQuadrupletbGradient1IdEvPT_S1_S1_S1_S1_S1_S1_S1_S1_S1_S1_PiS2_S2_S2_S2_S2_S2_S2_S1_S1_S2_iiiiii$__internal_accurate_pow - $__internal_2_$__cuda_sm20_div_rn_f64_full)
$__internal_2_$__cuda_sm20_div_rn_f64_full:
[C---:B------:R-:W-:Y:S01]  /*2100*/  FSETP.GEU.AND P0, PT, |R63|.reuse, 1.469367938527859385e-39, PT ;  /* 0x001000003f00780b */ /* 0x040fe20003f0e200 */
[----:B------:R-:W-:Y:S01]  /*2110*/  IMAD.MOV.U32 R66, RZ, RZ, 0x1 ;  /* 0x00000001ff427424 */ /* 0x000fe200078e00ff */
[----:B------:R-:W-:Y:S01]  /*2120*/  LOP3.LUT R58, R63, 0x800fffff, RZ, 0xc0, !PT ;  /* 0x800fffff3f3a7812 */ /* 0x000fe200078ec0ff */
[----:B------:R-:W-:Y:S01]  /*2130*/  IMAD.MOV.U32 R89, RZ, RZ, 0x1ca00000 ;  /* 0x1ca00000ff597424 */ /* 0x000fe200078e00ff */
[C---:B------:R-:W-:Y:S01]  /*2140*/  FSETP.GEU.AND P3, PT, |R65|.reuse, 1.469367938527859385e-39, PT ;  /* 0x001000004100780b */ /* 0x040fe20003f6e200 */
[----:B------:R-:W-:Y:S01]  /*2150*/  BSSY.RECONVERGENT B1, `(.L_x_76) ;  /* 0x0000052000017945 */ /* 0x000fe20003800200 */
[----:B------:R-:W-:Y:S01]  /*2160*/  LOP3.LUT R59, R58, 0x3ff00000, RZ, 0xfc, !PT ;  /* 0x3ff000003a3b7812 */ /* 0x000fe200078efcff */
[----:B------:R-:W-:Y:S01]  /*2170*/  IMAD.MOV.U32 R58, RZ, RZ, R62 ;  /* 0x000000ffff3a7224 */ /* 0x000fe200078e003e */
[----:B------:R-:W-:Y:S02]  /*2180*/  LOP3.LUT R25, R65, 0x7ff00000, RZ, 0xc0, !PT ;  /* 0x7ff0000041197812 */ /* 0x000fe400078ec0ff */
[----:B------:R-:W-:-:S03]  /*2190*/  LOP3.LUT R100, R63, 0x7ff00000, RZ, 0xc0, !PT ;  /* 0x7ff000003f647812 */ /* 0x000fc600078ec0ff */
[----:B------:R-:W-:Y:S01]  /*21a0*/  @!P0 DMUL R58, R62, 8.98846567431157953865e+307 ;  /* 0x7fe000003e3a8828 */ /* 0x000fe20000000000 */
[----:B------:R-:W-:Y:S01]  /*21b0*/  ISETP.GE.U32.AND P2, PT, R25, R100, PT ;  /* 0x000000641900720c */ /* 0x000fe20003f46070 */
[----:B------:R-:W-:Y:S02]  /*21c0*/  IMAD.MOV.U32 R101, RZ, RZ, R25 ;  /* 0x000000ffff657224 */ /* 0x000fe400078e0019 */
[----:B------:R-:W-:Y:S02]  /*21d0*/  @!P3 LOP3.LUT R96, R63, 0x7ff00000, RZ, 0xc0, !PT ;  /* 0x7ff000003f60b812 */ /* 0x000fe400078ec0ff */
[----:B------:R-:W0:Y:S02]  /*21e0*/  MUFU.RCP64H R67, R59 ;  /* 0x0000003b00437308 */ /* 0x000e240000001800 */
[----:B------:R-:W-:Y:S02]  /*21f0*/  @!P3 ISETP.GE.U32.AND P4, PT, R25, R96, PT ;  /* 0x000000601900b20c */ /* 0x000fe40003f86070 */
[----:B------:R-:W-:-:S05]  /*2200*/  @!P0 LOP3.LUT R100, R59, 0x7ff00000, RZ, 0xc0, !PT ;  /* 0x7ff000003b648812 */ /* 0x000fca00078ec0ff */
[----:B------:R-:W-:Y:S01]  /*2210*/  VIADD R103, R100, 0xffffffff ;  /* 0xffffffff64677836 */ /* 0x000fe20000000000 */
[----:B0-----:R-:W-:-:S08]  /*2220*/  DFMA R94, R66, -R58, 1 ;  /* 0x3ff00000425e742b */ /* 0x001fd0000000083a */
[----:B------:R-:W-:-:S08]  /*2230*/  DFMA R94, R94, R94, R94 ;  /* 0x0000005e5e5e722b */ /* 0x000fd0000000005e */
[----:B------:R-:W-:Y:S01]  /*2240*/  DFMA R96, R66, R94, R66 ;  /* 0x0000005e4260722b */ /* 0x000fe20000000042 */
[C---:B------:R-:W-:Y:S01]  /*2250*/  @!P3 SEL R95, R89.reuse, 0x63400000, !P4 ;  /* 0x63400000595fb807 */ /* 0x040fe20006000000 */
[----:B------:R-:W-:Y:S01]  /*2260*/  IMAD.MOV.U32 R66, RZ, RZ, R64 ;  /* 0x000000ffff427224 */ /* 0x000fe200078e0040 */
[----:B------:R-:W-:Y:S01]  /*2270*/  SEL R67, R89, 0x63400000, !P2 ;  /* 0x6340000059437807 */ /* 0x000fe20005000000 */
[----:B------:R-:W-:Y:S01]  /*2280*/  @!P3 IMAD.MOV.U32 R94, RZ, RZ, RZ ;  /* 0x000000ffff5eb224 */ /* 0x000fe200078e00ff */
[--C-:B------:R-:W-:Y:S02]  /*2290*/  @!P3 LOP3.LUT R95, R95, 0x80000000, R65.reuse, 0xf8, !PT ;  /* 0x800000005f5fb812 */ /* 0x100fe400078ef841 */
[----:B------:R-:W-:Y:S01]  /*22a0*/  LOP3.LUT R67, R67, 0x800fffff, R65, 0xf8, !PT ;  /* 0x800fffff43437812 */ /* 0x000fe200078ef841 */
[----:B------:R-:W-:Y:S01]  /*22b0*/  DFMA R98, R96, -R58, 1 ;  /* 0x3ff000006062742b */ /* 0x000fe2000000083a */
[----:B------:R-:W-:-:S06]  /*22c0*/  @!P3 LOP3.LUT R95, R95, 0x100000, RZ, 0xfc, !PT ;  /* 0x001000005f5fb812 */ /* 0x000fcc00078efcff */
[----:B------:R-:W-:Y:S02]  /*22d0*/  @!P3 DFMA R66, R66, 2, -R94 ;  /* 0x400000004242b82b */ /* 0x000fe4000000085e */
[----:B------:R-:W-:-:S08]  /*22e0*/  DFMA R98, R96, R98, R96 ;  /* 0x000000626062722b */ /* 0x000fd00000000060 */
[----:B------:R-:W-:Y:S01]  /*22f0*/  @!P3 LOP3.LUT R101, R67, 0x7ff00000, RZ, 0xc0, !PT ;  /* 0x7ff000004365b812 */ /* 0x000fe200078ec0ff */
[----:B------:R-:W-:-:S04]  /*2300*/  DMUL R94, R98, R66 ;  /* 0x00000042625e7228 */ /* 0x000fc80000000000 */
[----:B------:R-:W-:-:S04]  /*2310*/  VIADD R102, R101, 0xffffffff ;  /* 0xffffffff65667836 */ /* 0x000fc80000000000 */
[----:B------:R-:W-:Y:S01]  /*2320*/  DFMA R96, R94, -R58, R66 ;  /* 0x8000003a5e60722b */ /* 0x000fe20000000042 */
[----:B------:R-:W-:-:S04]  /*2330*/  ISETP.GT.U32.AND P0, PT, R102, 0x7feffffe, PT ;  /* 0x7feffffe6600780c */ /* 0x000fc80003f04070 */
[----:B------:R-:W-:-:S03]  /*2340*/  ISETP.GT.U32.OR P0, PT, R103, 0x7feffffe, P0 ;  /* 0x7feffffe6700780c */ /* 0x000fc60000704470 */
[----:B------:R-:W-:-:S10]  /*2350*/  DFMA R94, R98, R96, R94 ;  /* 0x00000060625e722b */ /* 0x000fd4000000005e */
[----:B------:R-:W-:Y:S05]  /*2360*/  @P0 BRA `(.L_x_77) ;  /* 0x00000000006c0947 */ /* 0x000fea0003800000 */
[----:B------:R-:W-:-:S04]  /*2370*/  LOP3.LUT R96, R63, 0x7ff00000, RZ, 0xc0, !PT ;  /* 0x7ff000003f607812 */ /* 0x000fc800078ec0ff */
[CC--:B------:R-:W-:Y:S02]  /*2380*/  VIADDMNMX R64, R25.reuse, -R96.reuse, 0xb9600000, !PT ;  /* 0xb960000019407446 */ /* 0x0c0fe40007800960 */
[----:B------:R-:W-:Y:S02]  /*2390*/  ISETP.GE.U32.AND P0, PT, R25, R96, PT ;  /* 0x000000601900720c */ /* 0x000fe40003f06070 */
[----:B------:R-:W-:Y:S02]  /*23a0*/  VIMNMX R64, PT, PT, R64, 0x46a00000, PT ;  /* 0x46a0000040407848 */ /* 0x000fe40003fe0100 */
[----:B------:R-:W-:-:S05]  /*23b0*/  SEL R25, R89, 0x63400000, !P0 ;  /* 0x6340000059197807 */ /* 0x000fca0004000000 */
[----:B------:R-:W-:Y:S02]  /*23c0*/  IMAD.IADD R25, R64, 0x1, -R25 ;  /* 0x0000000140197824 */ /* 0x000fe400078e0a19 */
[----:B------:R-:W-:Y:S02]  /*23d0*/  IMAD.MOV.U32 R64, RZ, RZ, RZ ;  /* 0x000000ffff407224 */ /* 0x000fe400078e00ff */
[----:B------:R-:W-:-:S06]  /*23e0*/  VIADD R65, R25, 0x7fe00000 ;  /* 0x7fe0000019417836 */ /* 0x000fcc0000000000 */
[----:B------:R-:W-:-:S10]  /*23f0*/  DMUL R96, R94, R64 ;  /* 0x000000405e607228 */ /* 0x000fd40000000000 */
[----:B------:R-:W-:-:S13]  /*2400*/  FSETP.GTU.AND P0, PT, |R97|, 1.469367938527859385e-39, PT ;  /* 0x001000006100780b */ /* 0x000fda0003f0c200 */
[----:B------:R-:W-:Y:S05]  /*2410*/  @P0 BRA `(.L_x_78) ;  /* 0x0000000000940947 */ /* 0x000fea0003800000 */
[----:B------:R-:W-:Y:S01]  /*2420*/  DFMA R58, R94, -R58, R66 ;  /* 0x8000003a5e3a722b */ /* 0x000fe20000000042 */
[----:B------:R-:W-:-:S09]  /*2430*/  IMAD.MOV.U32 R64, RZ, RZ, RZ ;  /* 0x000000ffff407224 */ /* 0x000fd200078e00ff */
[C---:B------:R-:W-:Y:S02]  /*2440*/  FSETP.NEU.AND P0, PT, R59.reuse, RZ, PT ;  /* 0x000000ff3b00720b */ /* 0x040fe40003f0d000 */
[----:B------:R-:W-:-:S04]  /*2450*/  LOP3.LUT R63, R59, 0x80000000, R63, 0x48, !PT ;  /* 0x800000003b3f7812 */ /* 0x000fc800078e483f */
[----:B------:R-:W-:-:S07]  /*2460*/  LOP3.LUT R65, R63, R65, RZ, 0xfc, !PT ;  /* 0x000000413f417212 */ /* 0x000fce00078efcff */
[----:B------:R-:W-:Y:S05]  /*2470*/  @!P0 BRA `(.L_x_78) ;  /* 0x00000000007c8947 */ /* 0x000fea0003800000 */
[----:B------:R-:W-:Y:S01]  /*2480*/  IMAD.MOV R59, RZ, RZ, -R25 ;  /* 0x000000ffff3b7224 */ /* 0x000fe200078e0a19 */
[----:B------:R-:W-:Y:S01]  /*2490*/  DMUL.RP R64, R94, R64 ;  /* 0x000000405e407228 */ /* 0x000fe20000008000 */
[----:B------:R-:W-:Y:S01]  /*24a0*/  IMAD.MOV.U32 R58, RZ, RZ, RZ ;  /* 0x000000ffff3a7224 */ /* 0x000fe200078e00ff */
[----:B------:R-:W-:-:S05]  /*24b0*/  IADD3 R25, PT, PT, -R25, -0x43300000, RZ ;  /* 0xbcd0000019197810 */ /* 0x000fca0007ffe1ff */
[----:B------:R-:W-:-:S03]  /*24c0*/  DFMA R58, R96, -R58, R94 ;  /* 0x8000003a603a722b */ /* 0x000fc6000000005e */
[----:B------:R-:W-:-:S07]  /*24d0*/  LOP3.LUT R63, R65, R63, RZ, 0x3c, !PT ;  /* 0x0000003f413f7212 */ /* 0x000fce00078e3cff */
[----:B------:R-:W-:-:S04]  /*24e0*/  FSETP.NEU.AND P0, PT, |R59|, R25, PT ;  /* 0x000000193b00720b */ /* 0x000fc80003f0d200 */
[----:B------:R-:W-:Y:S02]  /*24f0*/  FSEL R96, R64, R96, !P0 ;  /* 0x0000006040607208 */ /* 0x000fe40004000000 */
[----:B------:R-:W-:Y:S01]  /*2500*/  FSEL R97, R63, R97, !P0 ;  /* 0x000000613f617208 */ /* 0x000fe20004000000 */
[----:B------:R-:W-:Y:S06]  /*2510*/  BRA `(.L_x_78) ;  /* 0x0000000000547947 */ /* 0x000fec0003800000 */
.L_x_77:
[----:B------:R-:W-:-:S14]  /*2520*/  DSETP.NAN.AND P0, PT, R64, R64, PT ;  /* 0x000000404000722a */ /* 0x000fdc0003f08000 */
[----:B------:R-:W-:Y:S05]  /*2530*/  @P0 BRA `(.L_x_79) ;  /* 0x0000000000440947 */ /* 0x000fea0003800000 */
[----:B------:R-:W-:-:S14]  /*2540*/  DSETP.NAN.AND P0, PT, R62, R62, PT ;  /* 0x0000003e3e00722a */ /* 0x000fdc0003f08000 */
[----:B------:R-:W-:Y:S05]  /*2550*/  @P0 BRA `(.L_x_80) ;  /* 0x0000000000300947 */ /* 0x000fea0003800000 */
[----:B------:R-:W-:Y:S01]  /*2560*/  ISETP.NE.AND P0, PT, R101, R100, PT ;  /* 0x000000646500720c */ /* 0x000fe20003f05270 */
[----:B------:R-:W-:Y:S02]  /*2570*/  IMAD.MOV.U32 R96, RZ, RZ, 0x0 ;  /* 0x00000000ff607424 */ /* 0x000fe400078e00ff */
[----:B------:R-:W-:-:S10]  /*2580*/  IMAD.MOV.U32 R97, RZ, RZ, -0x80000 ;  /* 0xfff80000ff617424 */ /* 0x000fd400078e00ff */
[----:B------:R-:W-:Y:S05]  /*2590*/  @!P0 BRA `(.L_x_78) ;  /* 0x0000000000348947 */ /* 0x000fea0003800000 */
[----:B------:R-:W-:Y:S02]  /*25a0*/  ISETP.NE.AND P0, PT, R101, 0x7ff00000, PT ;  /* 0x7ff000006500780c */ /* 0x000fe40003f05270 */
[----:B------:R-:W-:Y:S02]  /*25b0*/  LOP3.LUT R97, R65, 0x80000000, R63, 0x48, !PT ;  /* 0x8000000041617812 */ /* 0x000fe400078e483f */
[----:B------:R-:W-:-:S13]  /*25c0*/  ISETP.EQ.OR P0, PT, R100, RZ, !P0 ;  /* 0x000000ff6400720c */ /* 0x000fda0004702670 */
[----:B------:R-:W-:Y:S01]  /*25d0*/  @P0 LOP3.LUT R25, R97, 0x7ff00000, RZ, 0xfc, !PT ;  /* 0x7ff0000061190812 */ /* 0x000fe200078efcff */
[----:B------:R-:W-:Y:S02]  /*25e0*/  @!P0 IMAD.MOV.U32 R96, RZ, RZ, RZ ;  /* 0x000000ffff608224 */ /* 0x000fe400078e00ff */
[----:B------:R-:W-:Y:S02]  /*25f0*/  @P0 IMAD.MOV.U32 R96, RZ, RZ, RZ ;  /* 0x000000ffff600224 */ /* 0x000fe400078e00ff */
[----:B------:R-:W-:Y:S01]  /*2600*/  @P0 IMAD.MOV.U32 R97, RZ, RZ, R25 ;  /* 0x000000ffff610224 */ /* 0x000fe200078e0019 */
[----:B------:R-:W-:Y:S06]  /*2610*/  BRA `(.L_x_78) ;  /* 0x0000000000147947 */ /* 0x000fec0003800000 */
.L_x_80:
[----:B------:R-:W-:Y:S01]  /*2620*/  LOP3.LUT R97, R63, 0x80000, RZ, 0xfc, !PT ;  /* 0x000800003f617812 */ /* 0x000fe200078efcff */
[----:B------:R-:W-:Y:S01]  /*2630*/  IMAD.MOV.U32 R96, RZ, RZ, R62 ;  /* 0x000000ffff607224 */ /* 0x000fe200078e003e */
[----:B------:R-:W-:Y:S06]  /*2640*/  BRA `(.L_x_78) ;  /* 0x0000000000087947 */ /* 0x000fec0003800000 */
.L_x_79:
[----:B------:R-:W-:Y:S01]  /*2650*/  LOP3.LUT R97, R65, 0x80000, RZ, 0xfc, !PT ;  /* 0x0008000041617812 */ /* 0x000fe200078efcff */
[----:B------:R-:W-:-:S07]  /*2660*/  IMAD.MOV.U32 R96, RZ, RZ, R64 ;  /* 0x000000ffff607224 */ /* 0x000fce00078e0040 */
.L_x_78:
[----:B------:R-:W-:Y:S05]  /*2670*/  BSYNC.RECONVERGENT B1 ;  /* 0x0000000000017941 */ /* 0x000fea0003800200 */
.L_x_76:
[----:B------:R-:W-:-:S04]  /*2680*/  IMAD.MOV.U32 R89, RZ, RZ, 0x0 ;  /* 0x00000000ff597424 */ /* 0x000fc800078e00ff */
[----:B------:R-:W-:Y:S05]  /*2690*/  RET.REL.NODEC R88 `(_Z29kernelgpuQuadrupletbGradient1IdEvPT_S1_S1_S1_S1_S1_S1_S1_S1_S1_S1_PiS2_S2_S2_S2_S2_S2_S2_S1_S1_S2_iiiiii) ;  /* 0xffffffd858587950 */ /* 0x000fea0003c3ffff */
        .type           $_Z29kernelgpuQuadrupletbGradient1IdEvPT_S1_S1_S1_S1_S1_S1_S1_S1_S1_S1_PiS2_S2_S2_S2_S2_S2_S2_S1_S1_S2_iiiiii$__internal_accurate_pow,@function
        .size           $_Z29kernelgpuQuadrupletbGradient1IdEvPT_S1_S1_S1_S1_S1_S1_S1_S1_S1_S1_PiS2_S2_S2_S2_S2_S2_S2_S1_S1_S2_iiiiii$__internal_accurate_pow,(.L_x_87 - $_Z29kernelgpuQuadrupletbGradient1IdEvPT_S1_S1_S1_S1_S1_S1_S1_S1_S1_S1_PiS2_S2_S2_S2_S2_S2_S2_S1_S1_S2_iiiiii$__internal_accurate_pow)
$_Z29kernelgpuQuadrupletbGradient1IdEvPT_S1_S1_S1_S1_S1_S1_S1_S1_S1_S1_PiS2_S2_S2_S2_S2_S2_S2_S1_S1_S2_iiiiii$__internal_accurate_pow:
[----:B------:R-:W-:Y:S01]  /*26a0*/  ISETP.GT.U32.AND P3, PT, R5, 0xfffff, PT ;  /* 0x000fffff0500780c */ /* 0x000fe20003f64070 */
[----:B------:R-:W-:Y:S01]  /*26b0*/  IMAD.MOV.U32 R46, RZ, RZ, R48 ;  /* 0x000000ffff2e7224 */ /* 0x000fe200078e0030 */
[----:B------:R-:W-:Y:S01]  /*26c0*/  UMOV UR6, 0x7d2cafe2 ;  /* 0x7d2cafe200067882 */ /* 0x000fe20000000000 */
[--C-:B------:R-:W-:Y:S01]  /*26d0*/  IMAD.MOV.U32 R47, RZ, RZ, R5.reuse ;  /* 0x000000ffff2f7224 */ /* 0x100fe200078e0005 */
[----:B------:R-:W-:Y:S01]  /*26e0*/  UMOV UR7, 0x3eb0f5ff ;  /* 0x3eb0f5ff00077882 */ /* 0x000fe20000000000 */
[--C-:B------:R-:W-:Y:S01]  /*26f0*/  IMAD.MOV.U32 R45, RZ, RZ, R5.reuse ;  /* 0x000000ffff2d7224 */ /* 0x100fe200078e0005 */
[----:B------:R-:W-:Y:S01]  /*2700*/  SHF.R.U32.HI R5, RZ, 0x14, R5 ;  /* 0x00000014ff057819 */ /* 0x000fe20000011605 */
[----:B------:R-:W-:Y:S01]  /*2710*/  IMAD.MOV.U32 R58, RZ, RZ, RZ ;  /* 0x000000ffff3a7224 */ /* 0x000fe200078e00ff */
[----:B------:R-:W-:Y:S01]  /*2720*/  UMOV UR8, 0x3b39803f ;  /* 0x3b39803f00087882 */ /* 0x000fe20000000000 */
[----:B------:R-:W-:Y:S01]  /*2730*/  IMAD.MOV.U32 R64, RZ, RZ, 0x41ad3b5a ;  /* 0x41ad3b5aff407424 */ /* 0x000fe200078e00ff */
[----:B------:R-:W-:Y:S01]  /*2740*/  UMOV UR9, 0x3c7abc9e ;  /* 0x3c7abc9e00097882 */ /* 0x000fe20000000000 */
[----:B------:R-:W-:-:S02]  /*2750*/  IMAD.MOV.U32 R65, RZ, RZ, 0x3ed0f5d2 ;  /* 0x3ed0f5d2ff417424 */ /* 0x000fc400078e00ff */
[----:B------:R-:W-:-:S10]  /*2760*/  @!P3 DMUL R76, R46, 1.80143985094819840000e+16 ;  /* 0x435000002e4cb828 */ /* 0x000fd40000000000 */
[----:B------:R-:W-:Y:S01]  /*2770*/  @!P3 IMAD.MOV.U32 R45, RZ, RZ, R77 ;  /* 0x000000ffff2db224 */ /* 0x000fe200078e004d */
[----:B------:R-:W-:Y:S01]  /*2780*/  @!P3 LEA.HI R5, R77, 0xffffffca, RZ, 0xc ;  /* 0xffffffca4d05b811 */ /* 0x000fe200078f60ff */
[----:B------:R-:W-:-:S03]  /*2790*/  @!P3 IMAD.MOV.U32 R46, RZ, RZ, R76 ;  /* 0x000000ffff2eb224 */ /* 0x000fc600078e004c */
[----:B------:R-:W-:-:S04]  /*27a0*/  LOP3.LUT R45, R45, 0x800fffff, RZ, 0xc0, !PT ;  /* 0x800fffff2d2d7812 */ /* 0x000fc800078ec0ff */
[----:B------:R-:W-:-:S04]  /*27b0*/  LOP3.LUT R47, R45, 0x3ff00000, RZ, 0xfc, !PT ;  /* 0x3ff000002d2f7812 */ /* 0x000fc800078efcff */
[----:B------:R-:W-:-:S13]  /*27c0*/  ISETP.GE.U32.AND P4, PT, R47, 0x3ff6a09f, PT ;  /* 0x3ff6a09f2f00780c */ /* 0x000fda0003f86070 */
[----:B------:R-:W-:-:S04]  /*27d0*/  @P4 VIADD R45, R47, 0xfff00000 ;  /* 0xfff000002f2d4836 */ /* 0x000fc80000000000 */
[----:B------:R-:W-:Y:S02]  /*27e0*/  @P4 IMAD.MOV.U32 R47, RZ, RZ, R45 ;  /* 0x000000ffff2f4224 */ /* 0x000fe400078e002d */
[C---:B------:R-:W-:Y:S02]  /*27f0*/  VIADD R45, R5.reuse, 0xfffffc01 ;  /* 0xfffffc01052d7836 */ /* 0x040fe40000000000 */
[----:B------:R-:W-:Y:S02]  /*2800*/  @P4 VIADD R45, R5, 0xfffffc02 ;  /* 0xfffffc02052d4836 */ /* 0x000fe40000000000 */
[----:B------:R-:W-:Y:S01]  /*2810*/  DADD R56, R46, 1 ;  /* 0x3ff000002e387429 */ /* 0x000fe20000000000 */
[----:B------:R-:W-:-:S04]  /*2820*/  IMAD.MOV.U32 R5, RZ, RZ, R25 ;  /* 0x000000ffff057224 */ /* 0x000fc800078e0019 */
[----:B------:R-:W-:Y:S01]  /*2830*/  IMAD.SHL.U32 R25, R5, 0x2, RZ ;  /* 0x0000000205197824 */ /* 0x000fe200078e00ff */
[----:B------:R-:W0:Y:S04]  /*2840*/  MUFU.RCP64H R59, R57 ;  /* 0x00000039003b7308 */ /* 0x000e280000001800 */
[----:B------:R-:W-:Y:S01]  /*2850*/  ISETP.GT.U32.AND P3, PT, R25, -0x2000001, PT ;  /* 0xfdffffff1900780c */ /* 0x000fe20003f64070 */
[----:B0-----:R-:W-:-:S08]  /*2860*/  DFMA R48, -R56, R58, 1 ;  /* 0x3ff000003830742b */ /* 0x001fd0000000013a */
[----:B------:R-:W-:Y:S02]  /*2870*/  DFMA R62, R48, R48, R48 ;  /* 0x00000030303e722b */ /* 0x000fe40000000030 */
[----:B------:R-:W-:-:S06]  /*2880*/  DADD R48, R46, -1 ;  /* 0xbff000002e307429 */ /* 0x000fcc0000000000 */
[----:B------:R-:W-:-:S08]  /*2890*/  DFMA R62, R58, R62, R58 ;  /* 0x0000003e3a3e722b */ /* 0x000fd0000000003a */
[----:B------:R-:W-:-:S08]  /*28a0*/  DMUL R46, R48, R62 ;  /* 0x0000003e302e7228 */ /* 0x000fd00000000000 */
[----:B------:R-:W-:-:S08]  /*28b0*/  DFMA R46, R48, R62, R46 ;  /* 0x0000003e302e722b */ /* 0x000fd0000000002e */
[CC--:B------:R-:W-:Y:S02]  /*28c0*/  DMUL R58, R46.reuse, R46.reuse ;  /* 0x0000002e2e3a7228 */ /* 0x0c0fe40000000000 */
[----:B------:R-:W-:-:S06]  /*28d0*/  DMUL R78, R46, R46 ;  /* 0x0000002e2e4e7228 */ /* 0x000fcc0000000000 */
[----:B------:R-:W-:Y:S01]  /*28e0*/  DFMA R56, R58, UR6, R64 ;  /* 0x000000063a387c2b */ /* 0x000fe20008000040 */
[----:B------:R-:W-:Y:S01]  /*28f0*/  UMOV UR6, 0x75488a3f ;  /* 0x75488a3f00067882 */ /* 0x000fe20000000000 */
[----:B------:R-:W-:Y:S01]  /*2900*/  UMOV UR7, 0x3ef3b20a ;  /* 0x3ef3b20a00077882 */ /* 0x000fe20000000000 */
[----:B------:R-:W-:-:S05]  /*2910*/  DADD R64, R48, -R46 ;  /* 0x0000000030407229 */ /* 0x000fca000000082e */
[----:B------:R-:W-:Y:S01]  /*2920*/  DFMA R56, R58, R56, UR6 ;  /* 0x000000063a387e2b */ /* 0x000fe20008000038 */
[----:B------:R-:W-:Y:S01]  /*2930*/  UMOV UR6, 0xe4faecd5 ;  /* 0xe4faecd500067882 */ /* 0x000fe20000000000 */
[----:B------:R-:W-:Y:S01]  /*2940*/  UMOV UR7, 0x3f1745cd ;  /* 0x3f1745cd00077882 */ /* 0x000fe20000000000 */
[----:B------:R-:W-:-:S05]  /*2950*/  DADD R64, R64, R64 ;  /* 0x0000000040407229 */ /* 0x000fca0000000040 */
[----:B------:R-:W-:Y:S01]  /*2960*/  DFMA R56, R58, R56, UR6 ;  /* 0x000000063a387e2b */ /* 0x000fe20008000038 */
[----:B------:R-:W-:Y:S01]  /*2970*/  UMOV UR6, 0x258a578b ;  /* 0x258a578b00067882 */ /* 0x000fe20000000000 */
[----:B------:R-:W-:Y:S01]  /*2980*/  UMOV UR7, 0x3f3c71c7 ;  /* 0x3f3c71c700077882 */ /* 0x000fe20000000000 */
[----:B------:R-:W-:Y:S02]  /*2990*/  DFMA R48, R48, -R46, R64 ;  /* 0x8000002e3030722b */ /* 0x000fe40000000040 */
[----:B------:R-:W-:-:S03]  /*29a0*/  DMUL R64, R46, R78 ;  /* 0x0000004e2e407228 */ /* 0x000fc60000000000 */
[----:B------:R-:W-:Y:S01]  /*29b0*/  DFMA R56, R58, R56, UR6 ;  /* 0x000000063a387e2b */ /* 0x000fe20008000038 */
[----:B------:R-:W-:Y:S01]  /*29c0*/  UMOV UR6, 0x9242b910 ;  /* 0x9242b91000067882 */ /* 0x000fe20000000000 */
[----:B------:R-:W-:Y:S01]  /*29d0*/  UMOV UR7, 0x3f624924 ;  /* 0x3f62492400077882 */ /* 0x000fe20000000000 */
[----:B------:R-:W-:Y:S02]  /*29e0*/  DMUL R48, R62, R48 ;  /* 0x000000303e307228 */ /* 0x000fe40000000000 */
[----:B------:R-:W-:-:S03]  /*29f0*/  DFMA R82, R46, R78, -R64 ;  /* 0x0000004e2e52722b */ /* 0x000fc60000000840 */
[----:B------:R-:W-:Y:S01]  /*2a00*/  DFMA R56, R58, R56, UR6 ;  /* 0x000000063a387e2b */ /* 0x000fe20008000038 */
[----:B------:R-:W-:Y:S01]  /*2a10*/  UMOV UR6, 0x99999dfb ;  /* 0x99999dfb00067882 */ /* 0x000fe20000000000 */
[----:B------:R-:W-:-:S03]  /*2a20*/  UMOV UR7, 0x3f899999 ;  /* 0x3f89999900077882 */ /* 0x000fc60000000000 */
[----:B------:R-:W-:Y:S01]  /*2a30*/  VIADD R63, R49, 0x100000 ;  /* 0x00100000313f7836 */ /* 0x000fe20000000000 */
[----:B------:R-:W-:Y:S01]  /*2a40*/  DFMA R82, R48, R78, R82 ;  /* 0x0000004e3052722b */ /* 0x000fe20000000052 */
[----:B------:R-:W-:Y:S01]  /*2a50*/  IMAD.MOV.U32 R62, RZ, RZ, R48 ;  /* 0x000000ffff3e7224 */ /* 0x000fe200078e0030 */
        /* <DEDUP_REMOVED lines=8> */
[----:B------:R-:W-:-:S06]  /*2ae0*/  DFMA R58, R46, R46, -R78 ;  /* 0x0000002e2e3a722b */ /* 0x000fcc000000084e */
[----:B------:R-:W-:Y:S01]  /*2af0*/  DADD R74, R74, -UR6 ;  /* 0x800000064a4a7e29 */ /* 0x000fe20008000000 */
[----:B------:R-:W-:Y:S01]  /*2b00*/  UMOV UR6, 0x80000000 ;  /* 0x8000000000067882 */ /* 0x000fe20000000000 */
[----:B------:R-:W-:Y:S01]  /*2b10*/  DFMA R58, R46, R62, R58 ;  /* 0x0000003e2e3a722b */ /* 0x000fe2000000003a */
[----:B------:R-:W-:-:S05]  /*2b20*/  UMOV UR7, 0x43300000 ;  /* 0x4330000000077882 */ /* 0x000fca0000000000 */
[----:B------:R-:W-:Y:S02]  /*2b30*/  DADD R56, R66, R74 ;  /* 0x0000000042387229 */ /* 0x000fe4000000004a */
[----:B------:R-:W-:-:S06]  /*2b40*/  DFMA R58, R46, R58, R82 ;  /* 0x0000003a2e3a722b */ /* 0x000fcc0000000052 */
        /* <DEDUP_REMOVED lines=16> */
[----:B------:R-:W-:Y:S01]  /*2c50*/  DADD R56, R48, -UR6 ;  /* 0x8000000630387e29 */ /* 0x000fe20008000000 */
[----:B------:R-:W-:Y:S01]  /*2c60*/  UMOV UR6, 0xfefa39ef ;  /* 0xfefa39ef00067882 */ /* 0x000fe20000000000 */
[----:B------:R-:W-:Y:S01]  /*2c70*/  DADD R48, R64, R46 ;  /* 0x0000000040307229 */ /* 0x000fe2000000002e */
[----:B------:R-:W-:-:S07]  /*2c80*/  UMOV UR7, 0x3fe62e42 ;  /* 0x3fe62e4200077882 */ /* 0x000fce0000000000 */
[--C-:B------:R-:W-:Y:S02]  /*2c90*/  DFMA R58, R56, UR6, R48.reuse ;  /* 0x00000006383a7c2b */ /* 0x100fe40008000030 */
[----:B------:R-:W-:-:S06]  /*2ca0*/  DADD R64, R64, -R48 ;  /* 0x0000000040407229 */ /* 0x000fcc0000000830 */
[----:B------:R-:W-:Y:S02]  /*2cb0*/  DFMA R62, R56, -UR6, R58 ;  /* 0x80000006383e7c2b */ /* 0x000fe4000800003a */
[----:B------:R-:W-:-:S06]  /*2cc0*/  DADD R64, R46, R64 ;  /* 0x000000002e407229 */ /* 0x000fcc0000000040 */
[----:B------:R-:W-:Y:S01]  /*2cd0*/  DADD R62, -R48, R62 ;  /* 0x00000000303e7229 */ /* 0x000fe2000000013e */
[----:B------:R-:W-:Y:S01]  /*2ce0*/  LOP3.LUT R49, R5, 0xff0fffff, RZ, 0xc0, !PT ;  /* 0xff0fffff05317812 */ /* 0x000fe200078ec0ff */
[----:B------:R-:W-:-:S03]  /*2cf0*/  IMAD.MOV.U32 R48, RZ, RZ, R4 ;  /* 0x000000ffff307224 */ /* 0x000fc600078e0004 */
[----:B------:R-:W-:-:S03]  /*2d00*/  SEL R49, R49, R5, P3 ;  /* 0x0000000531317207 */ /* 0x000fc60001800000 */
[----:B------:R-:W-:-:S08]  /*2d10*/  DADD R62, R64, -R62 ;  /* 0x00000000403e7229 */ /* 0x000fd0000000083e */
[----:B------:R-:W-:-:S08]  /*2d20*/  DFMA R62, R56, UR8, R62 ;  /* 0x00000008383e7c2b */ /* 0x000fd0000800003e */
[----:B------:R-:W-:-:S08]  /*2d30*/  DADD R46, R58, R62 ;  /* 0x000000003a2e7229 */ /* 0x000fd0000000003e */
[----:B------:R-:W-:Y:S02]  /*2d40*/  DADD R58, R58, -R46 ;  /* 0x000000003a3a7229 */ /* 0x000fe4000000082e */
[----:B------:R-:W-:-:S06]  /*2d50*/  DMUL R56, R46, R48 ;  /* 0x000000302e387228 */ /* 0x000fcc0000000000 */
[----:B------:R-:W-:Y:S02]  /*2d60*/  DADD R58, R62, R58 ;  /* 0x000000003e3a7229 */ /* 0x000fe4000000003a */
[----:B------:R-:W-:-:S08]  /*2d70*/  DFMA R46, R46, R48, -R56 ;  /* 0x000000302e2e722b */ /* 0x000fd00000000838 */
[----:B------:R-:W-:Y:S01]  /*2d80*/  DFMA R46, R58, R48, R46 ;  /* 0x000000303a2e722b */ /* 0x000fe2000000002e */
[----:B------:R-:W-:Y:S02]  /*2d90*/  IMAD.MOV.U32 R48, RZ, RZ, 0x652b82fe ;  /* 0x652b82feff307424 */ /* 0x000fe400078e00ff */
[----:B------:R-:W-:-:S05]  /*2da0*/  IMAD.MOV.U32 R49, RZ, RZ, 0x3ff71547 ;  /* 0x3ff71547ff317424 */ /* 0x000fca00078e00ff */
[----:B------:R-:W-:-:S08]  /*2db0*/  DADD R62, R56, R46 ;  /* 0x00000000383e7229 */ /* 0x000fd0000000002e */
[----:B------:R-:W-:Y:S02]  /*2dc0*/  DFMA R64, R62, R48, 6.75539944105574400000e+15 ;  /* 0x433800003e40742b */ /* 0x000fe40000000030 */
[----:B------:R-:W-:Y:S01]  /*2dd0*/  FSETP.GEU.AND P3, PT, |R63|, 4.1917929649353027344, PT ;  /* 0x4086232b3f00780b */ /* 0x000fe20003f6e200 */
[----:B------:R-:W-:-:S05]  /*2de0*/  DADD R56, R56, -R62 ;  /* 0x0000000038387229 */ /* 0x000fca000000083e */
[----:B------:R-:W-:-:S08]  /*2df0*/  DADD R48, R64, -6.75539944105574400000e+15 ;  /* 0xc338000040307429 */ /* 0x000fd00000000000 */
[----:B------:R-:W-:Y:S01]  /*2e00*/  DFMA R58, R48, -UR6, R62 ;  /* 0x80000006303a7c2b */ /* 0x000fe2000800003e */
[----:B------:R-:W-:Y:S01]  /*2e10*/  UMOV UR6, 0x3b39803f ;  /* 0x3b39803f00067882 */ /* 0x000fe20000000000 */
[----:B------:R-:W-:-:S06]  /*2e20*/  UMOV UR7, 0x3c7abc9e ;  /* 0x3c7abc9e00077882 */ /* 0x000fcc0000000000 */
[----:B------:R-:W-:Y:S01]  /*2e30*/  DFMA R58, R48, -UR6, R58 ;  /* 0x80000006303a7c2b */ /* 0x000fe2000800003a */
[----:B------:R-:W-:Y:S01]  /*2e40*/  UMOV UR6, 0x69ce2bdf ;  /* 0x69ce2bdf00067882 */ /* 0x000fe20000000000 */
[----:B------:R-:W-:Y:S01]  /*2e50*/  IMAD.MOV.U32 R48, RZ, RZ, -0x35dec16 ;  /* 0xfca213eaff307424 */ /* 0x000fe200078e00ff */
[----:B------:R-:W-:Y:S01]  /*2e60*/  UMOV UR7, 0x3e5ade15 ;  /* 0x3e5ade1500077882 */ /* 0x000fe20000000000 */
[----:B------:R-:W-:-:S06]  /*2e70*/  IMAD.MOV.U32 R49, RZ, RZ, 0x3e928af3 ;  /* 0x3e928af3ff317424 */ /* 0x000fcc00078e00ff */
        /* <DEDUP_REMOVED lines=26> */
[----:B------:R-:W-:Y:S02]  /*3020*/  DFMA R48, R58, R48, 1 ;  /* 0x3ff000003a30742b */ /* 0x000fe40000000030 */
[----:B------:R-:W-:-:S08]  /*3030*/  DADD R58, R46, R56 ;  /* 0x000000002e3a7229 */ /* 0x000fd00000000038 */
[----:B------:R-:W-:Y:S02]  /*3040*/  IMAD R47, R64, 0x100000, R49 ;  /* 0x00100000402f7824 */ /* 0x000fe400078e0231 */
[----:B------:R-:W-:Y:S01]  /*3050*/  IMAD.MOV.U32 R46, RZ, RZ, R48 ;  /* 0x000000ffff2e7224 */ /* 0x000fe200078e0030 */
[----:B------:R-:W-:Y:S06]  /*3060*/  @!P3 BRA `(.L_x_81) ;  /* 0x000000000030b947 */ /* 0x000fec0003800000 */
[----:B------:R-:W-:Y:S01]  /*3070*/  FSETP.GEU.AND P4, PT, |R63|, 4.2275390625, PT ;  /* 0x408748003f00780b */ /* 0x000fe20003f8e200 */
[C---:B------:R-:W-:Y:S02]  /*3080*/  DADD R46, R62.reuse, +INF ;  /* 0x7ff000003e2e7429 */ /* 0x040fe40000000000 */
[----:B------:R-:W-:-:S08]  /*3090*/  DSETP.GEU.AND P3, PT, R62, RZ, PT ;  /* 0x000000ff3e00722a */ /* 0x000fd00003f6e000 */
[----:B------:R-:W-:Y:S02]  /*30a0*/  FSEL R46, R46, RZ, P3 ;  /* 0x000000ff2e2e7208 */ /* 0x000fe40001800000 */
[----:B------:R-:W-:Y:S02]  /*30b0*/  @!P4 LEA.HI R5, R64, R64, RZ, 0x1 ;  /* 0x000000404005c211 */ /* 0x000fe400078f08ff */
[----:B------:R-:W-:Y:S02]  /*30c0*/  FSEL R47, R47, RZ, P3 ;  /* 0x000000ff2f2f7208 */ /* 0x000fe40001800000 */
[----:B------:R-:W-:-:S05]  /*30d0*/  @!P4 SHF.R.S32.HI R5, RZ, 0x1, R5 ;  /* 0x00000001ff05c819 */ /* 0x000fca0000011405 */
[----:B------:R-:W-:Y:S02]  /*30e0*/  @!P4 IMAD.IADD R56, R64, 0x1, -R5 ;  /* 0x000000014038c824 */ /* 0x000fe400078e0a05 */
[----:B------:R-:W-:-:S03]  /*30f0*/  @!P4 IMAD R49, R5, 0x100000, R49 ;  /* 0x001000000531c824 */ /* 0x000fc600078e0231 */
[----:B------:R-:W-:Y:S01]  /*3100*/  @!P4 LEA R57, R56, 0x3ff00000, 0x14 ;  /* 0x3ff000003839c811 */ /* 0x000fe200078ea0ff */
[----:B------:R-:W-:-:S06]  /*3110*/  @!P4 IMAD.MOV.U32 R56, RZ, RZ, RZ ;  /* 0x000000ffff38c224 */ /* 0x000fcc00078e00ff */
[----:B------:R-:W-:-:S11]  /*3120*/  @!P4 DMUL R46, R48, R56 ;  /* 0x00000038302ec228 */ /* 0x000fd60000000000 */
.L_x_81:
[----:B------:R-:W-:Y:S01]  /*3130*/  DFMA R48, R58, R46, R46 ;  /* 0x0000002e3a30722b */ /* 0x000fe2000000002e */
[----:B------:R-:W-:Y:S01]  /*3140*/  IMAD.MOV.U32 R45, RZ, RZ, 0x0 ;  /* 0x00000000ff2d7424 */ /* 0x000fe200078e00ff */
[----:B------:R-:W-:-:S08]  /*3150*/  DSETP.NEU.AND P3, PT, |R46|, +INF , PT ;  /* 0x7ff000002e00742a */ /* 0x000fd00003f6d200 */
[----:B------:R-:W-:Y:S02]  /*3160*/  FSEL R46, R46, R48, !P3 ;  /* 0x000000302e2e7208 */ /* 0x000fe40005800000 */
[----:B------:R-:W-:Y:S01]  /*3170*/  FSEL R25, R47, R49, !P3 ;  /* 0x000000312f197208 */ /* 0x000fe20005800000 */
[----:B------:R-:W-:Y:S06]  /*3180*/  RET.REL.NODEC R44 `(_Z29kernelgpuQuadrupletbGradient1IdEvPT_S1_S1_S1_S1_S1_S1_S1_S1_S1_S1_PiS2_S2_S2_S2_S2_S2_S2_S1_S1_S2_iiiiii) ;  /* 0xffffffcc2c9c7950 */ /* 0x000fec0003c3ffff */
.L_x_82:
        /* <DEDUP_REMOVED lines=15> */
.L_x_87:


//--------------------- .nv.shared.reserved.0     --------------------------
	.section	.nv.shared.reserved.0,"aw",@nobits
	.weak		__nv_reservedSMEM_offset_0_alias
	.size		__nv_reservedSMEM_offset_0_alias, 0, 64
	.other		__nv_reservedSMEM_offset_0_alias,@"STO_CUDA_RESERVED_SHARED STV_DEFAULT"
__nv_reservedSMEM_offset_0_alias:
	.zero		0
	.zero		64


//--------------------- .nv.constant0._Z29kernelgpuQuadrupletbGradient1IfEvPT_S1_S1_S1_S1_S1_S1_S1_S1_S1_S1_PiS2_S2_S2_S2_S2_S2_S2_S1_S1_S2_iiiiii --------------------------
	.section	.nv.constant0._Z29kernelgpuQuadrupletbGradient1IfEvPT_S1_S1_S1_S1_S1_S1_S1_S1_S1_S1_PiS2_S2_S2_S2_S2_S2_S2_S1_S1_S2_iiiiii,"a",@progbits
	.sectionflags	@""
	.align	4
.nv.constant0._Z29kernelgpuQuadrupletbGradient1IfEvPT_S1_S1_S1_S1_S1_S1_S1_S1_S1_S1_PiS2_S2_S2_S2_S2_S2_S2_S1_S1_S2_iiiiii:
	.zero		1096


//--------------------- .nv.constant0._Z29kernelgpuQuadrupletbGradient1IdEvPT_S1_S1_S1_S1_S1_S1_S1_S1_S1_S1_PiS2_S2_S2_S2_S2_S2_S2_S1_S1_S2_iiiiii --------------------------
	.section	.nv.constant0._Z29kernelgpuQuadrupletbGradient1IdEvPT_S1_S1_S1_S1_S1_S1_S1_S1_S1_S1_PiS2_S2_S2_S2_S2_S2_S2_S1_S1_S2_iiiiii,"a",@progbits
	.sectionflags	@""
	.align	4
.nv.constant0._Z29kernelgpuQuadrupletbGradient1IdEvPT_S1_S1_S1_S1_S1_S1_S1_S1_S1_S1_PiS2_S2_S2_S2_S2_S2_S2_S1_S1_S2_iiiiii:
	.zero		1096


//--------------------- SYMBOLS --------------------------

	.type		.nv.reservedSmem.offset0,@object
	.size		.nv.reservedSmem.offset0,0x4
